//
// Generated by NVIDIA NVVM Compiler
//
// Compiler Build ID: CL-36424714
// Cuda compilation tools, release 13.0, V13.0.88
// Based on NVVM 20.0.0
//

.version 9.0
.target sm_100
.address_size 64

	// .globl	_Z22cluster_assigment_slowPfS_S_S_S_S_iiPiS0_
.extern .func  (.param .b32 func_retval0) vprintf
(
	.param .b64 vprintf_param_0,
	.param .b64 vprintf_param_1
)
;
.global .align 1 .b8 $str[16] = {80, 114, 105, 110, 116, 32, 99, 101, 110, 116, 114, 111, 105, 100, 10};
.global .align 1 .b8 $str$1[31] = {67, 108, 117, 115, 116, 101, 114, 32, 105, 100, 32, 37, 100, 32, 104, 97, 115, 32, 120, 58, 32, 37, 102, 32, 121, 58, 32, 37, 102, 10};
.global .align 1 .b8 $str$2[15] = {80, 114, 105, 110, 116, 32, 114, 101, 99, 111, 114, 100, 115, 10};
.global .align 1 .b8 $str$3[30] = {82, 101, 99, 111, 114, 100, 32, 105, 100, 32, 37, 100, 32, 104, 97, 115, 32, 120, 58, 32, 37, 102, 32, 121, 58, 32, 37, 102, 10};

.visible .entry _Z22cluster_assigment_slowPfS_S_S_S_S_iiPiS0_(
	.param .u64 .ptr .align 1 _Z22cluster_assigment_slowPfS_S_S_S_S_iiPiS0__param_0,
	.param .u64 .ptr .align 1 _Z22cluster_assigment_slowPfS_S_S_S_S_iiPiS0__param_1,
	.param .u64 .ptr .align 1 _Z22cluster_assigment_slowPfS_S_S_S_S_iiPiS0__param_2,
	.param .u64 .ptr .align 1 _Z22cluster_assigment_slowPfS_S_S_S_S_iiPiS0__param_3,
	.param .u64 .ptr .align 1 _Z22cluster_assigment_slowPfS_S_S_S_S_iiPiS0__param_4,
	.param .u64 .ptr .align 1 _Z22cluster_assigment_slowPfS_S_S_S_S_iiPiS0__param_5,
	.param .u32 _Z22cluster_assigment_slowPfS_S_S_S_S_iiPiS0__param_6,
	.param .u32 _Z22cluster_assigment_slowPfS_S_S_S_S_iiPiS0__param_7,
	.param .u64 .ptr .align 1 _Z22cluster_assigment_slowPfS_S_S_S_S_iiPiS0__param_8,
	.param .u64 .ptr .align 1 _Z22cluster_assigment_slowPfS_S_S_S_S_iiPiS0__param_9
)
{
	.reg .pred 	%p<26>;
	.reg .b32 	%r<73>;
	.reg .b32 	%f<134>;
	.reg .b64 	%rd<43>;

	ld.param.u64 	%rd9, [_Z22cluster_assigment_slowPfS_S_S_S_S_iiPiS0__param_0];
	ld.param.u64 	%rd10, [_Z22cluster_assigment_slowPfS_S_S_S_S_iiPiS0__param_1];
	ld.param.u64 	%rd15, [_Z22cluster_assigment_slowPfS_S_S_S_S_iiPiS0__param_2];
	ld.param.u64 	%rd16, [_Z22cluster_assigment_slowPfS_S_S_S_S_iiPiS0__param_3];
	ld.param.u64 	%rd11, [_Z22cluster_assigment_slowPfS_S_S_S_S_iiPiS0__param_4];
	ld.param.u64 	%rd12, [_Z22cluster_assigment_slowPfS_S_S_S_S_iiPiS0__param_5];
	ld.param.u32 	%r25, [_Z22cluster_assigment_slowPfS_S_S_S_S_iiPiS0__param_6];
	ld.param.u32 	%r24, [_Z22cluster_assigment_slowPfS_S_S_S_S_iiPiS0__param_7];
	ld.param.u64 	%rd13, [_Z22cluster_assigment_slowPfS_S_S_S_S_iiPiS0__param_8];
	ld.param.u64 	%rd14, [_Z22cluster_assigment_slowPfS_S_S_S_S_iiPiS0__param_9];
	cvta.to.global.u64 	%rd1, %rd16;
	cvta.to.global.u64 	%rd2, %rd15;
	mov.u32 	%r26, %ctaid.x;
	mov.u32 	%r27, %ntid.x;
	mov.u32 	%r28, %tid.x;
	mad.lo.s32 	%r1, %r26, %r27, %r28;
	setp.ge.s32 	%p1, %r1, %r25;
	@%p1 bra 	$L__BB0_14;
	cvta.to.global.u64 	%rd17, %rd9;
	cvta.to.global.u64 	%rd18, %rd10;
	mul.wide.s32 	%rd19, %r1, 4;
	add.s64 	%rd20, %rd17, %rd19;
	ld.global.f32 	%f1, [%rd20];
	add.s64 	%rd21, %rd18, %rd19;
	ld.global.f32 	%f2, [%rd21];
	setp.lt.s32 	%p2, %r24, 1;
	mov.b32 	%r72, -1;
	@%p2 bra 	$L__BB0_13;
	and.b32  	%r2, %r24, 7;
	setp.lt.u32 	%p3, %r24, 8;
	mov.f32 	%f131, 0f7F800000;
	mov.b32 	%r72, -1;
	mov.b32 	%r67, 0;
	@%p3 bra 	$L__BB0_5;
	and.b32  	%r67, %r24, 2147483640;
	add.s64 	%rd42, %rd2, 16;
	add.s64 	%rd41, %rd1, 16;
	mov.f32 	%f131, 0f7F800000;
	mov.b32 	%r72, -1;
	mov.b32 	%r61, 0;
$L__BB0_4:
	.pragma "nounroll";
	ld.global.f32 	%f12, [%rd42+-16];
	ld.global.f32 	%f13, [%rd41+-16];
	sub.f32 	%f14, %f1, %f12;
	sub.f32 	%f15, %f2, %f13;
	mul.f32 	%f16, %f15, %f15;
	fma.rn.f32 	%f17, %f14, %f14, %f16;
	sqrt.rn.f32 	%f18, %f17;
	setp.lt.f32 	%p4, %f18, %f131;
	selp.f32 	%f19, %f18, %f131, %p4;
	selp.b32 	%r35, %r61, %r72, %p4;
	ld.global.f32 	%f20, [%rd42+-12];
	ld.global.f32 	%f21, [%rd41+-12];
	sub.f32 	%f22, %f1, %f20;
	sub.f32 	%f23, %f2, %f21;
	mul.f32 	%f24, %f23, %f23;
	fma.rn.f32 	%f25, %f22, %f22, %f24;
	sqrt.rn.f32 	%f26, %f25;
	setp.lt.f32 	%p5, %f26, %f19;
	selp.f32 	%f27, %f26, %f19, %p5;
	add.s32 	%r36, %r61, 1;
	selp.b32 	%r37, %r36, %r35, %p5;
	ld.global.f32 	%f28, [%rd42+-8];
	ld.global.f32 	%f29, [%rd41+-8];
	sub.f32 	%f30, %f1, %f28;
	sub.f32 	%f31, %f2, %f29;
	mul.f32 	%f32, %f31, %f31;
	fma.rn.f32 	%f33, %f30, %f30, %f32;
	sqrt.rn.f32 	%f34, %f33;
	setp.lt.f32 	%p6, %f34, %f27;
	selp.f32 	%f35, %f34, %f27, %p6;
	add.s32 	%r38, %r61, 2;
	selp.b32 	%r39, %r38, %r37, %p6;
	ld.global.f32 	%f36, [%rd42+-4];
	ld.global.f32 	%f37, [%rd41+-4];
	sub.f32 	%f38, %f1, %f36;
	sub.f32 	%f39, %f2, %f37;
	mul.f32 	%f40, %f39, %f39;
	fma.rn.f32 	%f41, %f38, %f38, %f40;
	sqrt.rn.f32 	%f42, %f41;
	setp.lt.f32 	%p7, %f42, %f35;
	selp.f32 	%f43, %f42, %f35, %p7;
	add.s32 	%r40, %r61, 3;
	selp.b32 	%r41, %r40, %r39, %p7;
	ld.global.f32 	%f44, [%rd42];
	ld.global.f32 	%f45, [%rd41];
	sub.f32 	%f46, %f1, %f44;
	sub.f32 	%f47, %f2, %f45;
	mul.f32 	%f48, %f47, %f47;
	fma.rn.f32 	%f49, %f46, %f46, %f48;
	sqrt.rn.f32 	%f50, %f49;
	setp.lt.f32 	%p8, %f50, %f43;
	selp.f32 	%f51, %f50, %f43, %p8;
	add.s32 	%r42, %r61, 4;
	selp.b32 	%r43, %r42, %r41, %p8;
	ld.global.f32 	%f52, [%rd42+4];
	ld.global.f32 	%f53, [%rd41+4];
	sub.f32 	%f54, %f1, %f52;
	sub.f32 	%f55, %f2, %f53;
	mul.f32 	%f56, %f55, %f55;
	fma.rn.f32 	%f57, %f54, %f54, %f56;
	sqrt.rn.f32 	%f58, %f57;
	setp.lt.f32 	%p9, %f58, %f51;
	selp.f32 	%f59, %f58, %f51, %p9;
	add.s32 	%r44, %r61, 5;
	selp.b32 	%r45, %r44, %r43, %p9;
	ld.global.f32 	%f60, [%rd42+8];
	ld.global.f32 	%f61, [%rd41+8];
	sub.f32 	%f62, %f1, %f60;
	sub.f32 	%f63, %f2, %f61;
	mul.f32 	%f64, %f63, %f63;
	fma.rn.f32 	%f65, %f62, %f62, %f64;
	sqrt.rn.f32 	%f66, %f65;
	setp.lt.f32 	%p10, %f66, %f59;
	selp.f32 	%f67, %f66, %f59, %p10;
	add.s32 	%r46, %r61, 6;
	selp.b32 	%r47, %r46, %r45, %p10;
	ld.global.f32 	%f68, [%rd42+12];
	ld.global.f32 	%f69, [%rd41+12];
	sub.f32 	%f70, %f1, %f68;
	sub.f32 	%f71, %f2, %f69;
	mul.f32 	%f72, %f71, %f71;
	fma.rn.f32 	%f73, %f70, %f70, %f72;
	sqrt.rn.f32 	%f74, %f73;
	setp.lt.f32 	%p11, %f74, %f67;
	selp.f32 	%f131, %f74, %f67, %p11;
	add.s32 	%r48, %r61, 7;
	selp.b32 	%r72, %r48, %r47, %p11;
	add.s64 	%rd42, %rd42, 32;
	add.s64 	%rd41, %rd41, 32;
	add.s32 	%r61, %r61, 8;
	setp.ne.s32 	%p12, %r61, %r67;
	@%p12 bra 	$L__BB0_4;
$L__BB0_5:
	setp.eq.s32 	%p13, %r2, 0;
	@%p13 bra 	$L__BB0_13;
	and.b32  	%r11, %r24, 3;
	setp.lt.u32 	%p14, %r2, 4;
	@%p14 bra 	$L__BB0_8;
	mul.wide.u32 	%rd22, %r67, 4;
	add.s64 	%rd23, %rd2, %rd22;
	ld.global.f32 	%f75, [%rd23];
	add.s64 	%rd24, %rd1, %rd22;
	ld.global.f32 	%f76, [%rd24];
	sub.f32 	%f77, %f1, %f75;
	sub.f32 	%f78, %f2, %f76;
	mul.f32 	%f79, %f78, %f78;
	fma.rn.f32 	%f80, %f77, %f77, %f79;
	sqrt.rn.f32 	%f81, %f80;
	setp.lt.f32 	%p15, %f81, %f131;
	selp.f32 	%f82, %f81, %f131, %p15;
	selp.b32 	%r50, %r67, %r72, %p15;
	add.s32 	%r51, %r67, 1;
	ld.global.f32 	%f83, [%rd23+4];
	ld.global.f32 	%f84, [%rd24+4];
	sub.f32 	%f85, %f1, %f83;
	sub.f32 	%f86, %f2, %f84;
	mul.f32 	%f87, %f86, %f86;
	fma.rn.f32 	%f88, %f85, %f85, %f87;
	sqrt.rn.f32 	%f89, %f88;
	setp.lt.f32 	%p16, %f89, %f82;
	selp.f32 	%f90, %f89, %f82, %p16;
	selp.b32 	%r52, %r51, %r50, %p16;
	add.s32 	%r53, %r67, 2;
	ld.global.f32 	%f91, [%rd23+8];
	ld.global.f32 	%f92, [%rd24+8];
	sub.f32 	%f93, %f1, %f91;
	sub.f32 	%f94, %f2, %f92;
	mul.f32 	%f95, %f94, %f94;
	fma.rn.f32 	%f96, %f93, %f93, %f95;
	sqrt.rn.f32 	%f97, %f96;
	setp.lt.f32 	%p17, %f97, %f90;
	selp.f32 	%f98, %f97, %f90, %p17;
	selp.b32 	%r54, %r53, %r52, %p17;
	add.s32 	%r55, %r67, 3;
	ld.global.f32 	%f99, [%rd23+12];
	ld.global.f32 	%f100, [%rd24+12];
	sub.f32 	%f101, %f1, %f99;
	sub.f32 	%f102, %f2, %f100;
	mul.f32 	%f103, %f102, %f102;
	fma.rn.f32 	%f104, %f101, %f101, %f103;
	sqrt.rn.f32 	%f105, %f104;
	setp.lt.f32 	%p18, %f105, %f98;
	selp.f32 	%f131, %f105, %f98, %p18;
	selp.b32 	%r72, %r55, %r54, %p18;
	add.s32 	%r67, %r67, 4;
$L__BB0_8:
	setp.eq.s32 	%p19, %r11, 0;
	@%p19 bra 	$L__BB0_13;
	setp.eq.s32 	%p20, %r11, 1;
	@%p20 bra 	$L__BB0_11;
	mul.wide.u32 	%rd25, %r67, 4;
	add.s64 	%rd26, %rd2, %rd25;
	ld.global.f32 	%f106, [%rd26];
	add.s64 	%rd27, %rd1, %rd25;
	ld.global.f32 	%f107, [%rd27];
	sub.f32 	%f108, %f1, %f106;
	sub.f32 	%f109, %f2, %f107;
	mul.f32 	%f110, %f109, %f109;
	fma.rn.f32 	%f111, %f108, %f108, %f110;
	sqrt.rn.f32 	%f112, %f111;
	setp.lt.f32 	%p21, %f112, %f131;
	selp.f32 	%f113, %f112, %f131, %p21;
	selp.b32 	%r57, %r67, %r72, %p21;
	add.s32 	%r58, %r67, 1;
	ld.global.f32 	%f114, [%rd26+4];
	ld.global.f32 	%f115, [%rd27+4];
	sub.f32 	%f116, %f1, %f114;
	sub.f32 	%f117, %f2, %f115;
	mul.f32 	%f118, %f117, %f117;
	fma.rn.f32 	%f119, %f116, %f116, %f118;
	sqrt.rn.f32 	%f120, %f119;
	setp.lt.f32 	%p22, %f120, %f113;
	selp.f32 	%f131, %f120, %f113, %p22;
	selp.b32 	%r72, %r58, %r57, %p22;
	add.s32 	%r67, %r67, 2;
$L__BB0_11:
	and.b32  	%r59, %r24, 1;
	setp.eq.b32 	%p23, %r59, 1;
	not.pred 	%p24, %p23;
	@%p24 bra 	$L__BB0_13;
	mul.wide.u32 	%rd28, %r67, 4;
	add.s64 	%rd29, %rd2, %rd28;
	ld.global.f32 	%f121, [%rd29];
	add.s64 	%rd30, %rd1, %rd28;
	ld.global.f32 	%f122, [%rd30];
	sub.f32 	%f123, %f1, %f121;
	sub.f32 	%f124, %f2, %f122;
	mul.f32 	%f125, %f124, %f124;
	fma.rn.f32 	%f126, %f123, %f123, %f125;
	sqrt.rn.f32 	%f127, %f126;
	setp.lt.f32 	%p25, %f127, %f131;
	selp.b32 	%r72, %r67, %r72, %p25;
$L__BB0_13:
	cvta.to.global.u64 	%rd31, %rd14;
	add.s64 	%rd33, %rd31, %rd19;
	st.global.u32 	[%rd33], %r72;
	cvta.to.global.u64 	%rd34, %rd11;
	mul.wide.s32 	%rd35, %r72, 4;
	add.s64 	%rd36, %rd34, %rd35;
	atom.global.add.f32 	%f128, [%rd36], %f1;
	cvta.to.global.u64 	%rd37, %rd12;
	add.s64 	%rd38, %rd37, %rd35;
	atom.global.add.f32 	%f129, [%rd38], %f2;
	cvta.to.global.u64 	%rd39, %rd13;
	add.s64 	%rd40, %rd39, %rd35;
	atom.global.add.u32 	%r60, [%rd40], 1;
$L__BB0_14:
	ret;

}
	// .globl	_Z26relocations_centroids_slowPfS_S_S_Pi
.visible .entry _Z26relocations_centroids_slowPfS_S_S_Pi(
	.param .u64 .ptr .align 1 _Z26relocations_centroids_slowPfS_S_S_Pi_param_0,
	.param .u64 .ptr .align 1 _Z26relocations_centroids_slowPfS_S_S_Pi_param_1,
	.param .u64 .ptr .align 1 _Z26relocations_centroids_slowPfS_S_S_Pi_param_2,
	.param .u64 .ptr .align 1 _Z26relocations_centroids_slowPfS_S_S_Pi_param_3,
	.param .u64 .ptr .align 1 _Z26relocations_centroids_slowPfS_S_S_Pi_param_4
)
{
	.reg .b32 	%r<5>;
	.reg .b32 	%f<6>;
	.reg .b64 	%rd<17>;

	ld.param.u64 	%rd1, [_Z26relocations_centroids_slowPfS_S_S_Pi_param_0];
	ld.param.u64 	%rd2, [_Z26relocations_centroids_slowPfS_S_S_Pi_param_1];
	ld.param.u64 	%rd3, [_Z26relocations_centroids_slowPfS_S_S_Pi_param_2];
	ld.param.u64 	%rd4, [_Z26relocations_centroids_slowPfS_S_S_Pi_param_3];
	ld.param.u64 	%rd5, [_Z26relocations_centroids_slowPfS_S_S_Pi_param_4];
	cvta.to.global.u64 	%rd6, %rd2;
	cvta.to.global.u64 	%rd7, %rd4;
	cvta.to.global.u64 	%rd8, %rd1;
	cvta.to.global.u64 	%rd9, %rd3;
	cvta.to.global.u64 	%rd10, %rd5;
	mov.u32 	%r1, %tid.x;
	mul.wide.u32 	%rd11, %r1, 4;
	add.s64 	%rd12, %rd10, %rd11;
	ld.global.u32 	%r2, [%rd12];
	max.s32 	%r3, %r2, 1;
	add.s64 	%rd13, %rd9, %rd11;
	ld.global.f32 	%f1, [%rd13];
	cvt.rn.f32.u32 	%f2, %r3;
	div.rn.f32 	%f3, %f1, %f2;
	add.s64 	%rd14, %rd8, %rd11;
	st.global.f32 	[%rd14], %f3;
	add.s64 	%rd15, %rd7, %rd11;
	ld.global.f32 	%f4, [%rd15];
	div.rn.f32 	%f5, %f4, %f2;
	add.s64 	%rd16, %rd6, %rd11;
	st.global.f32 	[%rd16], %f5;
	mov.b32 	%r4, 0;
	st.global.u32 	[%rd12], %r4;
	st.global.u32 	[%rd13], %r4;
	st.global.u32 	[%rd15], %r4;
	ret;

}
	// .globl	_Z20print_centroids_slowPfS_
.visible .entry _Z20print_centroids_slowPfS_(
	.param .u64 .ptr .align 1 _Z20print_centroids_slowPfS__param_0,
	.param .u64 .ptr .align 1 _Z20print_centroids_slowPfS__param_1
)
{
	.local .align 8 .b8 	__local_depot2[24];
	.reg .b64 	%SP;
	.reg .b64 	%SPL;
	.reg .pred 	%p<2>;
	.reg .b32 	%r<6>;
	.reg .b32 	%f<3>;
	.reg .b64 	%rd<14>;
	.reg .b64 	%fd<3>;

	mov.u64 	%SPL, __local_depot2;
	cvta.local.u64 	%SP, %SPL;
	ld.param.u64 	%rd1, [_Z20print_centroids_slowPfS__param_0];
	ld.param.u64 	%rd2, [_Z20print_centroids_slowPfS__param_1];
	mov.u32 	%r1, %tid.x;
	setp.ne.s32 	%p1, %r1, 0;
	@%p1 bra 	$L__BB2_2;
	mov.u64 	%rd3, $str;
	cvta.global.u64 	%rd4, %rd3;
	{ // callseq 0, 0
	.param .b64 param0;
	st.param.b64 	[param0], %rd4;
	.param .b64 param1;
	st.param.b64 	[param1], 0;
	.param .b32 retval0;
	call.uni (retval0), 
	vprintf, 
	(
	param0, 
	param1
	);
	ld.param.b32 	%r2, [retval0];
	} // callseq 0
$L__BB2_2:
	add.u64 	%rd5, %SP, 0;
	add.u64 	%rd6, %SPL, 0;
	cvta.to.global.u64 	%rd7, %rd1;
	cvta.to.global.u64 	%rd8, %rd2;
	bar.sync 	0;
	mul.wide.u32 	%rd9, %r1, 4;
	add.s64 	%rd10, %rd7, %rd9;
	ld.global.f32 	%f1, [%rd10];
	cvt.f64.f32 	%fd1, %f1;
	add.s64 	%rd11, %rd8, %rd9;
	ld.global.f32 	%f2, [%rd11];
	cvt.f64.f32 	%fd2, %f2;
	st.local.u32 	[%rd6], %r1;
	st.local.f64 	[%rd6+8], %fd1;
	st.local.f64 	[%rd6+16], %fd2;
	mov.u64 	%rd12, $str$1;
	cvta.global.u64 	%rd13, %rd12;
	{ // callseq 1, 0
	.param .b64 param0;
	st.param.b64 	[param0], %rd13;
	.param .b64 param1;
	st.param.b64 	[param1], %rd5;
	.param .b32 retval0;
	call.uni (retval0), 
	vprintf, 
	(
	param0, 
	param1
	);
	ld.param.b32 	%r4, [retval0];
	} // callseq 1
	ret;

}
	// .globl	_Z18print_records_slowPfS_
.visible .entry _Z18print_records_slowPfS_(
	.param .u64 .ptr .align 1 _Z18print_records_slowPfS__param_0,
	.param .u64 .ptr .align 1 _Z18print_records_slowPfS__param_1
)
{
	.local .align 8 .b8 	__local_depot3[24];
	.reg .b64 	%SP;
	.reg .b64 	%SPL;
	.reg .pred 	%p<2>;
	.reg .b32 	%r<9>;
	.reg .b32 	%f<3>;
	.reg .b64 	%rd<14>;
	.reg .b64 	%fd<3>;

	mov.u64 	%SPL, __local_depot3;
	cvta.local.u64 	%SP, %SPL;
	ld.param.u64 	%rd1, [_Z18print_records_slowPfS__param_0];
	ld.param.u64 	%rd2, [_Z18print_records_slowPfS__param_1];
	mov.u32 	%r2, %ctaid.x;
	mov.u32 	%r3, %ntid.x;
	mov.u32 	%r4, %tid.x;
	mad.lo.s32 	%r1, %r2, %r3, %r4;
	setp.ne.s32 	%p1, %r1, 0;
	@%p1 bra 	$L__BB3_2;
	mov.u64 	%rd3, $str$2;
	cvta.global.u64 	%rd4, %rd3;
	{ // callseq 2, 0
	.param .b64 param0;
	st.param.b64 	[param0], %rd4;
	.param .b64 param1;
	st.param.b64 	[param1], 0;
	.param .b32 retval0;
	call.uni (retval0), 
	vprintf, 
	(
	param0, 
	param1
	);
	ld.param.b32 	%r5, [retval0];
	} // callseq 2
$L__BB3_2:
	add.u64 	%rd5, %SP, 0;
	add.u64 	%rd6, %SPL, 0;
	cvta.to.global.u64 	%rd7, %rd1;
	cvta.to.global.u64 	%rd8, %rd2;
	bar.sync 	0;
	mul.wide.s32 	%rd9, %r1, 4;
	add.s64 	%rd10, %rd7, %rd9;
	ld.global.f32 	%f1, [%rd10];
	cvt.f64.f32 	%fd1, %f1;
	add.s64 	%rd11, %rd8, %rd9;
	ld.global.f32 	%f2, [%rd11];
	cvt.f64.f32 	%fd2, %f2;
	st.local.u32 	[%rd6], %r1;
	st.local.f64 	[%rd6+8], %fd1;
	st.local.f64 	[%rd6+16], %fd2;
	mov.u64 	%rd12, $str$3;
	cvta.global.u64 	%rd13, %rd12;
	{ // callseq 3, 0
	.param .b64 param0;
	st.param.b64 	[param0], %rd13;
	.param .b64 param1;
	st.param.b64 	[param1], %rd5;
	.param .b32 retval0;
	call.uni (retval0), 
	vprintf, 
	(
	param0, 
	param1
	);
	ld.param.b32 	%r7, [retval0];
	} // callseq 3
	ret;

}


// ===== COMPILED SASS (sm_100) =====

	.target	sm_100

	.elftype	@"ET_EXEC"


//--------------------- .note.nv.tkinfo           --------------------------
	.section	.note.nv.tkinfo,"",@"SHT_NOTE"
	.sectionflags	@"SHF_NOTE_NV_TKINFO"
	.tkinfo
        /*0018*/ 	.word	0x00000002
        /*0030*/ 	.string	""
        /*0030*/ 	.string	"ptxas"
        /*0030*/ 	.string	"Cuda compilation tools, release 13.0, V13.0.88"
        /*0030*/ 	.string	"Build cuda_13.0.r13.0/compiler.36424714_0"
        /*0030*/ 	.string	"-arch sm_100 -m 64 "



//--------------------- .note.nv.cuinfo           --------------------------
	.section	.note.nv.cuinfo,"",@"SHT_NOTE"
	.sectionflags	@"SHF_NOTE_NV_CUINFO"
        /*0018*/ 	.short	0x0002
        /*001a*/ 	.short	0x0064
        /*001c*/ 	.short	0x0082
	.zero		2


//--------------------- .nv.info                  --------------------------
	.section	.nv.info,"",@"SHT_CUDA_INFO"
	.align	4


	//----- nvinfo : EIATTR_REGCOUNT
	.align		4
        /*0000*/ 	.byte	0x04, 0x2f
        /*0002*/ 	.short	(.L_5 - .L_4)
	.align		4
.L_4:
        /*0004*/ 	.word	index@(_Z22cluster_assigment_slowPfS_S_S_S_S_iiPiS0_)
        /*0008*/ 	.word	0x00000019


	//----- nvinfo : EIATTR_FRAME_SIZE
	.align		4
.L_5:
        /*000c*/ 	.byte	0x04, 0x11
        /*000e*/ 	.short	(.L_7 - .L_6)
	.align		4
.L_6:
        /*0010*/ 	.word	index@($__internal_1_$__cuda_sm20_sqrt_rn_f32_slowpath)
        /*0014*/ 	.word	0x00000000


	//----- nvinfo : EIATTR_FRAME_SIZE
	.align		4
.L_7:
        /*0018*/ 	.byte	0x04, 0x11
        /*001a*/ 	.short	(.L_9 - .L_8)
	.align		4
.L_8:
        /*001c*/ 	.word	index@(_Z22cluster_assigment_slowPfS_S_S_S_S_iiPiS0_)
        /*0020*/ 	.word	0x00000000


	//----- nvinfo : EIATTR_REGCOUNT
	.align		4
.L_9:
        /*0024*/ 	.byte	0x04, 0x2f
        /*0026*/ 	.short	(.L_11 - .L_10)
	.align		4
.L_10:
        /*0028*/ 	.word	index@(_Z26relocations_centroids_slowPfS_S_S_Pi)
        /*002c*/ 	.word	0x00000015


	//----- nvinfo : EIATTR_FRAME_SIZE
	.align		4
.L_11:
        /*0030*/ 	.byte	0x04, 0x11
        /*0032*/ 	.short	(.L_13 - .L_12)
	.align		4
.L_12:
        /*0034*/ 	.word	index@($__internal_0_$__cuda_sm3x_div_rn_noftz_f32_slowpath)
        /*0038*/ 	.word	0x00000000


	//----- nvinfo : EIATTR_FRAME_SIZE
	.align		4
.L_13:
        /*003c*/ 	.byte	0x04, 0x11
        /*003e*/ 	.short	(.L_15 - .L_14)
	.align		4
.L_14:
        /*0040*/ 	.word	index@(_Z26relocations_centroids_slowPfS_S_S_Pi)
        /*0044*/ 	.word	0x00000000


	//----- nvinfo : EIATTR_REGCOUNT
	.align		4
.L_15:
        /*0048*/ 	.byte	0x04, 0x2f
        /*004a*/ 	.short	(.L_17 - .L_16)
	.align		4
.L_16:
        /*004c*/ 	.word	index@(_Z20print_centroids_slowPfS_)
        /*0050*/ 	.word	0x00000018


	//----- nvinfo : EIATTR_FRAME_SIZE
	.align		4
.L_17:
        /*0054*/ 	.byte	0x04, 0x11
        /*0056*/ 	.short	(.L_19 - .L_18)
	.align		4
.L_18:
        /*0058*/ 	.word	index@(_Z20print_centroids_slowPfS_)
        /*005c*/ 	.word	0x00000018


	//----- nvinfo : EIATTR_REGCOUNT
	.align		4
.L_19:
        /*0060*/ 	.byte	0x04, 0x2f
        /*0062*/ 	.short	(.L_21 - .L_20)
	.align		4
.L_20:
        /*0064*/ 	.word	index@(_Z18print_records_slowPfS_)
        /*0068*/ 	.word	0x00000018


	//----- nvinfo : EIATTR_FRAME_SIZE
	.align		4
.L_21:
        /*006c*/ 	.byte	0x04, 0x11
        /*006e*/ 	.short	(.L_23 - .L_22)
	.align		4
.L_22:
        /*0070*/ 	.word	index@(_Z18print_records_slowPfS_)
        /*0074*/ 	.word	0x00000018


	//----- nvinfo : EIATTR_MIN_STACK_SIZE
	.align		4
.L_23:
        /*0078*/ 	.byte	0x04, 0x12
        /*007a*/ 	.short	(.L_25 - .L_24)
	.align		4
.L_24:
        /*007c*/ 	.word	index@(_Z18print_records_slowPfS_)
        /*0080*/ 	.word	0x00000018


	//----- nvinfo : EIATTR_MIN_STACK_SIZE
	.align		4
.L_25:
        /*0084*/ 	.byte	0x04, 0x12
        /*0086*/ 	.short	(.L_27 - .L_26)
	.align		4
.L_26:
        /*0088*/ 	.word	index@(_Z20print_centroids_slowPfS_)
        /*008c*/ 	.word	0x00000018


	//----- nvinfo : EIATTR_MIN_STACK_SIZE
	.align		4
.L_27:
        /*0090*/ 	.byte	0x04, 0x12
        /*0092*/ 	.short	(.L_29 - .L_28)
	.align		4
.L_28:
        /*0094*/ 	.word	index@(_Z26relocations_centroids_slowPfS_S_S_Pi)
        /*0098*/ 	.word	0x00000000


	//----- nvinfo : EIATTR_MIN_STACK_SIZE
	.align		4
.L_29:
        /*009c*/ 	.byte	0x04, 0x12
        /*009e*/ 	.short	(.L_31 - .L_30)
	.align		4
.L_30:
        /*00a0*/ 	.word	index@(_Z22cluster_assigment_slowPfS_S_S_S_S_iiPiS0_)
        /*00a4*/ 	.word	0x00000000
.L_31:


//--------------------- .nv.compat                --------------------------
	.section	.nv.compat,"",@"SHT_CUDA_COMPAT_INFO"
	.align	4
        /*0000*/ 	.byte	0x02, 0x09, 0x00, 0x00, 0x02, 0x02, 0x01, 0x00, 0x02, 0x05, 0x05, 0x00, 0x03, 0x07, 0x01, 0x01
        /*0010*/ 	.byte	0x02, 0x03, 0x00, 0x00, 0x02, 0x06, 0x01, 0x00, 0x04, 0x0b, 0x08, 0x00, 0x01, 0x00, 0x00, 0x00
        /*0020*/ 	.byte	0x00, 0x00, 0x00, 0x00


//--------------------- .nv.info._Z18print_records_slowPfS_ --------------------------
	.section	.nv.info._Z18print_records_slowPfS_,"",@"SHT_CUDA_INFO"
	.sectionflags	@""
	.align	4


	//----- nvinfo : EIATTR_CUDA_API_VERSION
	.align		4
        /*0000*/ 	.byte	0x04, 0x37
        /*0002*/ 	.short	(.L_33 - .L_32)
.L_32:
        /*0004*/ 	.word	0x00000082


	//----- nvinfo : EIATTR_KPARAM_INFO
	.align		4
.L_33:
        /*0008*/ 	.byte	0x04, 0x17
        /*000a*/ 	.short	(.L_35 - .L_34)
.L_34:
        /*000c*/ 	.word	0x00000000
        /*0010*/ 	.short	0x0001
        /*0012*/ 	.short	0x0008
        /*0014*/ 	.byte	0x00, 0xf5, 0x21, 0x00


	//----- nvinfo : EIATTR_KPARAM_INFO
	.align		4
.L_35:
        /*0018*/ 	.byte	0x04, 0x17
        /*001a*/ 	.short	(.L_37 - .L_36)
.L_36:
        /*001c*/ 	.word	0x00000000
        /*0020*/ 	.short	0x0000
        /*0022*/ 	.short	0x0000
        /*0024*/ 	.byte	0x00, 0xf5, 0x21, 0x00


	//----- nvinfo : EIATTR_SPARSE_MMA_MASK
	.align		4
.L_37:
        /*0028*/ 	.byte	0x03, 0x50
        /*002a*/ 	.short	0x0000


	//----- nvinfo : EIATTR_MAXREG_COUNT
	.align		4
        /*002c*/ 	.byte	0x03, 0x1b
        /*002e*/ 	.short	0x00ff


	//----- nvinfo : EIATTR_NUM_BARRIERS
	.align		4
        /*0030*/ 	.byte	0x02, 0x4c
        /*0032*/ 	.byte	0x01
	.zero		1


	//----- nvinfo : EIATTR_EXTERNS
	.align		4
        /*0034*/ 	.byte	0x04, 0x0f
        /*0036*/ 	.short	(.L_39 - .L_38)


	//   ....[0]....
	.align		4
.L_38:
        /*0038*/ 	.word	index@(vprintf)


	//----- nvinfo : EIATTR_MERCURY_ISA_VERSION
	.align		4
.L_39:
        /*003c*/ 	.byte	0x03, 0x5f
        /*003e*/ 	.short	0x0101


	//----- nvinfo : EIATTR_VRC_CTA_INIT_COUNT
	.align		4
        /*0040*/ 	.byte	0x02, 0x4a
	.zero		1
	.zero		1


	//----- nvinfo : EIATTR_SYSCALL_OFFSETS
	.align		4
        /*0044*/ 	.byte	0x04, 0x46
        /*0046*/ 	.short	(.L_41 - .L_40)


	//   ....[0]....
.L_40:
        /*0048*/ 	.word	0x00000140


	//   ....[1]....
        /*004c*/ 	.word	0x000002a0


	//----- nvinfo : EIATTR_EXIT_INSTR_OFFSETS
	.align		4
.L_41:
        /*0050*/ 	.byte	0x04, 0x1c
        /*0052*/ 	.short	(.L_43 - .L_42)


	//   ....[0]....
.L_42:
        /*0054*/ 	.word	0x000002b0


	//----- nvinfo : EIATTR_CRS_STACK_SIZE
	.align		4
.L_43:
        /*0058*/ 	.byte	0x04, 0x1e
        /*005a*/ 	.short	(.L_45 - .L_44)
.L_44:
        /*005c*/ 	.word	0x00000000


	//----- nvinfo : EIATTR_CBANK_PARAM_SIZE
	.align		4
.L_45:
        /*0060*/ 	.byte	0x03, 0x19
        /*0062*/ 	.short	0x0010


	//----- nvinfo : EIATTR_PARAM_CBANK
	.align		4
        /*0064*/ 	.byte	0x04, 0x0a
        /*0066*/ 	.short	(.L_47 - .L_46)
	.align		4
.L_46:
        /*0068*/ 	.word	index@(.nv.constant0._Z18print_records_slowPfS_)
        /*006c*/ 	.short	0x0380
        /*006e*/ 	.short	0x0010


	//----- nvinfo : EIATTR_SW_WAR
	.align		4
.L_47:
        /*0070*/ 	.byte	0x04, 0x36
        /*0072*/ 	.short	(.L_49 - .L_48)
.L_48:
        /*0074*/ 	.word	0x00000008
.L_49:


//--------------------- .nv.info._Z20print_centroids_slowPfS_ --------------------------
	.section	.nv.info._Z20print_centroids_slowPfS_,"",@"SHT_CUDA_INFO"
	.sectionflags	@""
	.align	4


	//----- nvinfo : EIATTR_CUDA_API_VERSION
	.align		4
        /*0000*/ 	.byte	0x04, 0x37
        /*0002*/ 	.short	(.L_51 - .L_50)
.L_50:
        /*0004*/ 	.word	0x00000082


	//----- nvinfo : EIATTR_KPARAM_INFO
	.align		4
.L_51:
        /*0008*/ 	.byte	0x04, 0x17
        /*000a*/ 	.short	(.L_53 - .L_52)
.L_52:
        /*000c*/ 	.word	0x00000000
        /*0010*/ 	.short	0x0001
        /*0012*/ 	.short	0x0008
        /*0014*/ 	.byte	0x00, 0xf5, 0x21, 0x00


	//----- nvinfo : EIATTR_KPARAM_INFO
	.align		4
.L_53:
        /*0018*/ 	.byte	0x04, 0x17
        /*001a*/ 	.short	(.L_55 - .L_54)
.L_54:
        /*001c*/ 	.word	0x00000000
        /*0020*/ 	.short	0x0000
        /*0022*/ 	.short	0x0000
        /*0024*/ 	.byte	0x00, 0xf5, 0x21, 0x00


	//----- nvinfo : EIATTR_SPARSE_MMA_MASK
	.align		4
.L_55:
        /*0028*/ 	.byte	0x03, 0x50
        /*002a*/ 	.short	0x0000


	//----- nvinfo : EIATTR_MAXREG_COUNT
	.align		4
        /*002c*/ 	.byte	0x03, 0x1b
        /*002e*/ 	.short	0x00ff


	//----- nvinfo : EIATTR_NUM_BARRIERS
	.align		4
        /*0030*/ 	.byte	0x02, 0x4c
        /*0032*/ 	.byte	0x01
	.zero		1


	//----- nvinfo : EIATTR_EXTERNS
	.align		4
        /*0034*/ 	.byte	0x04, 0x0f
        /*0036*/ 	.short	(.L_57 - .L_56)


	//   ....[0]....
	.align		4
.L_56:
        /*0038*/ 	.word	index@(vprintf)


	//----- nvinfo : EIATTR_MERCURY_ISA_VERSION
	.align		4
.L_57:
        /*003c*/ 	.byte	0x03, 0x5f
        /*003e*/ 	.short	0x0101


	//----- nvinfo : EIATTR_VRC_CTA_INIT_COUNT
	.align		4
        /*0040*/ 	.byte	0x02, 0x4a
	.zero		1
	.zero		1


	//----- nvinfo : EIATTR_SYSCALL_OFFSETS
	.align		4
        /*0044*/ 	.byte	0x04, 0x46
        /*0046*/ 	.short	(.L_59 - .L_58)


	//   ....[0]....
.L_58:
        /*0048*/ 	.word	0x00000110


	//   ....[1]....
        /*004c*/ 	.word	0x00000270


	//----- nvinfo : EIATTR_EXIT_INSTR_OFFSETS
	.align		4
.L_59:
        /*0050*/ 	.byte	0x04, 0x1c
        /*0052*/ 	.short	(.L_61 - .L_60)


	//   ....[0]....
.L_60:
        /*0054*/ 	.word	0x00000280


	//----- nvinfo : EIATTR_CRS_STACK_SIZE
	.align		4
.L_61:
        /*0058*/ 	.byte	0x04, 0x1e
        /*005a*/ 	.short	(.L_63 - .L_62)
.L_62:
        /*005c*/ 	.word	0x00000000


	//----- nvinfo : EIATTR_CBANK_PARAM_SIZE
	.align		4
.L_63:
        /*0060*/ 	.byte	0x03, 0x19
        /*0062*/ 	.short	0x0010


	//----- nvinfo : EIATTR_PARAM_CBANK
	.align		4
        /*0064*/ 	.byte	0x04, 0x0a
        /*0066*/ 	.short	(.L_65 - .L_64)
	.align		4
.L_64:
        /*0068*/ 	.word	index@(.nv.constant0._Z20print_centroids_slowPfS_)
        /*006c*/ 	.short	0x0380
        /*006e*/ 	.short	0x0010


	//----- nvinfo : EIATTR_SW_WAR
	.align		4
.L_65:
        /*0070*/ 	.byte	0x04, 0x36
        /*0072*/ 	.short	(.L_67 - .L_66)
.L_66:
        /*0074*/ 	.word	0x00000008
.L_67:


//--------------------- .nv.info._Z26relocations_centroids_slowPfS_S_S_Pi --------------------------
	.section	.nv.info._Z26relocations_centroids_slowPfS_S_S_Pi,"",@"SHT_CUDA_INFO"
	.sectionflags	@""
	.align	4


	//----- nvinfo : EIATTR_CUDA_API_VERSION
	.align		4
        /*0000*/ 	.byte	0x04, 0x37
        /*0002*/ 	.short	(.L_69 - .L_68)
.L_68:
        /*0004*/ 	.word	0x00000082


	//----- nvinfo : EIATTR_KPARAM_INFO
	.align		4
.L_69:
        /*0008*/ 	.byte	0x04, 0x17
        /*000a*/ 	.short	(.L_71 - .L_70)
.L_70:
        /*000c*/ 	.word	0x00000000
        /*0010*/ 	.short	0x0004
        /*0012*/ 	.short	0x0020
        /*0014*/ 	.byte	0x00, 0xf5, 0x21, 0x00


	//----- nvinfo : EIATTR_KPARAM_INFO
	.align		4
.L_71:
        /*0018*/ 	.byte	0x04, 0x17
        /*001a*/ 	.short	(.L_73 - .L_72)
.L_72:
        /*001c*/ 	.word	0x00000000
        /*0020*/ 	.short	0x0003
        /*0022*/ 	.short	0x0018
        /*0024*/ 	.byte	0x00, 0xf5, 0x21, 0x00


	//----- nvinfo : EIATTR_KPARAM_INFO
	.align		4
.L_73:
        /*0028*/ 	.byte	0x04, 0x17
        /*002a*/ 	.short	(.L_75 - .L_74)
.L_74:
        /*002c*/ 	.word	0x00000000
        /*0030*/ 	.short	0x0002
        /*0032*/ 	.short	0x0010
        /*0034*/ 	.byte	0x00, 0xf5, 0x21, 0x00


	//----- nvinfo : EIATTR_KPARAM_INFO
	.align		4
.L_75:
        /*0038*/ 	.byte	0x04, 0x17
        /*003a*/ 	.short	(.L_77 - .L_76)
.L_76:
        /*003c*/ 	.word	0x00000000
        /*0040*/ 	.short	0x0001
        /*0042*/ 	.short	0x0008
        /*0044*/ 	.byte	0x00, 0xf5, 0x21, 0x00


	//----- nvinfo : EIATTR_KPARAM_INFO
	.align		4
.L_77:
        /*0048*/ 	.byte	0x04, 0x17
        /*004a*/ 	.short	(.L_79 - .L_78)
.L_78:
        /*004c*/ 	.word	0x00000000
        /*0050*/ 	.short	0x0000
        /*0052*/ 	.short	0x0000
        /*0054*/ 	.byte	0x00, 0xf5, 0x21, 0x00


	//----- nvinfo : EIATTR_SPARSE_MMA_MASK
	.align		4
.L_79:
        /*0058*/ 	.byte	0x03, 0x50
        /*005a*/ 	.short	0x0000


	//----- nvinfo : EIATTR_MAXREG_COUNT
	.align		4
        /*005c*/ 	.byte	0x03, 0x1b
        /*005e*/ 	.short	0x00ff


	//----- nvinfo : EIATTR_MERCURY_ISA_VERSION
	.align		4
        /*0060*/ 	.byte	0x03, 0x5f
        /*0062*/ 	.short	0x0101


	//----- nvinfo : EIATTR_VRC_CTA_INIT_COUNT
	.align		4
        /*0064*/ 	.byte	0x02, 0x4a
	.zero		1
	.zero		1


	//----- nvinfo : EIATTR_EXIT_INSTR_OFFSETS
	.align		4
        /*0068*/ 	.byte	0x04, 0x1c
        /*006a*/ 	.short	(.L_81 - .L_80)


	//   ....[0]....
.L_80:
        /*006c*/ 	.word	0x00000320


	//----- nvinfo : EIATTR_CRS_STACK_SIZE
	.align		4
.L_81:
        /*0070*/ 	.byte	0x04, 0x1e
        /*0072*/ 	.short	(.L_83 - .L_82)
.L_82:
        /*0074*/ 	.word	0x00000000


	//----- nvinfo : EIATTR_CBANK_PARAM_SIZE
	.align		4
.L_83:
        /*0078*/ 	.byte	0x03, 0x19
        /*007a*/ 	.short	0x0028


	//----- nvinfo : EIATTR_PARAM_CBANK
	.align		4
        /*007c*/ 	.byte	0x04, 0x0a
        /*007e*/ 	.short	(.L_85 - .L_84)
	.align		4
.L_84:
        /*0080*/ 	.word	index@(.nv.constant0._Z26relocations_centroids_slowPfS_S_S_Pi)
        /*0084*/ 	.short	0x0380
        /*0086*/ 	.short	0x0028


	//----- nvinfo : EIATTR_SW_WAR
	.align		4
.L_85:
        /*0088*/ 	.byte	0x04, 0x36
        /*008a*/ 	.short	(.L_87 - .L_86)
.L_86:
        /*008c*/ 	.word	0x00000008
.L_87:


//--------------------- .nv.info._Z22cluster_assigment_slowPfS_S_S_S_S_iiPiS0_ --------------------------
	.section	.nv.info._Z22cluster_assigment_slowPfS_S_S_S_S_iiPiS0_,"",@"SHT_CUDA_INFO"
	.sectionflags	@""
	.align	4


	//----- nvinfo : EIATTR_CUDA_API_VERSION
	.align		4
        /*0000*/ 	.byte	0x04, 0x37
        /*0002*/ 	.short	(.L_89 - .L_88)
.L_88:
        /*0004*/ 	.word	0x00000082


	//----- nvinfo : EIATTR_KPARAM_INFO
	.align		4
.L_89:
        /*0008*/ 	.byte	0x04, 0x17
        /*000a*/ 	.short	(.L_91 - .L_90)
.L_90:
        /*000c*/ 	.word	0x00000000
        /*0010*/ 	.short	0x0009
        /*0012*/ 	.short	0x0040
        /*0014*/ 	.byte	0x00, 0xf5, 0x21, 0x00


	//----- nvinfo : EIATTR_KPARAM_INFO
	.align		4
.L_91:
        /*0018*/ 	.byte	0x04, 0x17
        /*001a*/ 	.short	(.L_93 - .L_92)
.L_92:
        /*001c*/ 	.word	0x00000000
        /*0020*/ 	.short	0x0008
        /*0022*/ 	.short	0x0038
        /*0024*/ 	.byte	0x00, 0xf5, 0x21, 0x00


	//----- nvinfo : EIATTR_KPARAM_INFO
	.align		4
.L_93:
        /*0028*/ 	.byte	0x04, 0x17
        /*002a*/ 	.short	(.L_95 - .L_94)
.L_94:
        /*002c*/ 	.word	0x00000000
        /*0030*/ 	.short	0x0007
        /*0032*/ 	.short	0x0034
        /*0034*/ 	.byte	0x00, 0xf0, 0x11, 0x00


	//----- nvinfo : EIATTR_KPARAM_INFO
	.align		4
.L_95:
        /*0038*/ 	.byte	0x04, 0x17
        /*003a*/ 	.short	(.L_97 - .L_96)
.L_96:
        /*003c*/ 	.word	0x00000000
        /*0040*/ 	.short	0x0006
        /*0042*/ 	.short	0x0030
        /*0044*/ 	.byte	0x00, 0xf0, 0x11, 0x00


	//----- nvinfo : EIATTR_KPARAM_INFO
	.align		4
.L_97:
        /*0048*/ 	.byte	0x04, 0x17
        /*004a*/ 	.short	(.L_99 - .L_98)
.L_98:
        /*004c*/ 	.word	0x00000000
        /*0050*/ 	.short	0x0005
        /*0052*/ 	.short	0x0028
        /*0054*/ 	.byte	0x00, 0xf5, 0x21, 0x00


	//----- nvinfo : EIATTR_KPARAM_INFO
	.align		4
.L_99:
        /*0058*/ 	.byte	0x04, 0x17
        /*005a*/ 	.short	(.L_101 - .L_100)
.L_100:
        /*005c*/ 	.word	0x00000000
        /*0060*/ 	.short	0x0004
        /*0062*/ 	.short	0x0020
        /*0064*/ 	.byte	0x00, 0xf5, 0x21, 0x00


	//----- nvinfo : EIATTR_KPARAM_INFO
	.align		4
.L_101:
        /*0068*/ 	.byte	0x04, 0x17
        /*006a*/ 	.short	(.L_103 - .L_102)
.L_102:
        /*006c*/ 	.word	0x00000000
        /*0070*/ 	.short	0x0003
        /*0072*/ 	.short	0x0018
        /*0074*/ 	.byte	0x00, 0xf5, 0x21, 0x00


	//----- nvinfo : EIATTR_KPARAM_INFO
	.align		4
.L_103:
        /*0078*/ 	.byte	0x04, 0x17
        /*007a*/ 	.short	(.L_105 - .L_104)
.L_104:
        /*007c*/ 	.word	0x00000000
        /*0080*/ 	.short	0x0002
        /*0082*/ 	.short	0x0010
        /*0084*/ 	.byte	0x00, 0xf5, 0x21, 0x00


	//----- nvinfo : EIATTR_KPARAM_INFO
	.align		4
.L_105:
        /*0088*/ 	.byte	0x04, 0x17
        /*008a*/ 	.short	(.L_107 - .L_106)
.L_106:
        /*008c*/ 	.word	0x00000000
        /*0090*/ 	.short	0x0001
        /*0092*/ 	.short	0x0008
        /*0094*/ 	.byte	0x00, 0xf5, 0x21, 0x00


	//----- nvinfo : EIATTR_KPARAM_INFO
	.align		4
.L_107:
        /*0098*/ 	.byte	0x04, 0x17
        /*009a*/ 	.short	(.L_109 - .L_108)
.L_108:
        /*009c*/ 	.word	0x00000000
        /*00a0*/ 	.short	0x0000
        /*00a2*/ 	.short	0x0000
        /*00a4*/ 	.byte	0x00, 0xf5, 0x21, 0x00


	//----- nvinfo : EIATTR_SPARSE_MMA_MASK
	.align		4
.L_109:
        /*00a8*/ 	.byte	0x03, 0x50
        /*00aa*/ 	.short	0x0000


	//----- nvinfo : EIATTR_MAXREG_COUNT
	.align		4
        /*00ac*/ 	.byte	0x03, 0x1b
        /*00ae*/ 	.short	0x00ff


	//----- nvinfo : EIATTR_MERCURY_ISA_VERSION
	.align		4
        /*00b0*/ 	.byte	0x03, 0x5f
        /*00b2*/ 	.short	0x0101


	//----- nvinfo : EIATTR_VRC_CTA_INIT_COUNT
	.align		4
        /*00b4*/ 	.byte	0x02, 0x4a
	.zero		1
	.zero		1


	//----- nvinfo : EIATTR_EXIT_INSTR_OFFSETS
	.align		4
        /*00b8*/ 	.byte	0x04, 0x1c
        /*00ba*/ 	.short	(.L_111 - .L_110)


	//   ....[0]....
.L_110:
        /*00bc*/ 	.word	0x00000070


	//   ....[1]....
        /*00c0*/ 	.word	0x00001b30


	//----- nvinfo : EIATTR_CRS_STACK_SIZE
	.align		4
.L_111:
        /*00c4*/ 	.byte	0x04, 0x1e
        /*00c6*/ 	.short	(.L_113 - .L_112)
.L_112:
        /*00c8*/ 	.word	0x00000000


	//----- nvinfo : EIATTR_CBANK_PARAM_SIZE
	.align		4
.L_113:
        /*00cc*/ 	.byte	0x03, 0x19
        /*00ce*/ 	.short	0x0048


	//----- nvinfo : EIATTR_PARAM_CBANK
	.align		4
        /*00d0*/ 	.byte	0x04, 0x0a
        /*00d2*/ 	.short	(.L_115 - .L_114)
	.align		4
.L_114:
        /*00d4*/ 	.word	index@(.nv.constant0._Z22cluster_assigment_slowPfS_S_S_S_S_iiPiS0_)
        /*00d8*/ 	.short	0x0380
        /*00da*/ 	.short	0x0048


	//----- nvinfo : EIATTR_SW_WAR
	.align		4
.L_115:
        /*00dc*/ 	.byte	0x04, 0x36
        /*00de*/ 	.short	(.L_117 - .L_116)
.L_116:
        /*00e0*/ 	.word	0x00000008
.L_117:


//--------------------- .nv.callgraph             --------------------------
	.section	.nv.callgraph,"",@"SHT_CUDA_CALLGRAPH"
	.align	4
	.sectionentsize	8
	.align		4
        /*0000*/ 	.word	0x00000000
	.align		4
        /*0004*/ 	.word	0xffffffff
	.align		4
        /*0008*/ 	.word	index@(_Z18print_records_slowPfS_)
	.align		4
        /*000c*/ 	.word	index@(vprintf)
	.align		4
        /*0010*/ 	.word	index@(_Z20print_centroids_slowPfS_)
	.align		4
        /*0014*/ 	.word	index@(vprintf)
	.align		4
        /*0018*/ 	.word	0x00000000
	.align		4
        /*001c*/ 	.word	0xfffffffe
	.align		4
        /*0020*/ 	.word	0x00000000
	.align		4
        /*0024*/ 	.word	0xfffffffd
	.align		4
        /*0028*/ 	.word	0x00000000
	.align		4
        /*002c*/ 	.word	0xfffffffc


//--------------------- .nv.constant4             --------------------------
	.section	.nv.constant4,"a",@progbits
	.align	8
	.align		8
.nv.constant4:
        /*0000*/ 	.dword	vprintf
	.align		8
        /*0008*/ 	.dword	$str
	.align		8
        /*0010*/ 	.dword	$str$1
	.align		8
        /*0018*/ 	.dword	$str$2
	.align		8
        /*0020*/ 	.dword	$str$3


//--------------------- .text._Z18print_records_slowPfS_ --------------------------
	.section	.text._Z18print_records_slowPfS_,"ax",@progbits
	.align	128
        .global         _Z18print_records_slowPfS_
        .type           _Z18print_records_slowPfS_,@function
        .size           _Z18print_records_slowPfS_,(.L_x_76 - _Z18print_records_slowPfS_)
        .other          _Z18print_records_slowPfS_,@"STO_CUDA_ENTRY STV_DEFAULT"
_Z18print_records_slowPfS_:
.text._Z18print_records_slowPfS_:
[----:B------:R-:W0:Y:S01]  /*0000*/  LDC R1, c[0x0][0x37c] ;  /* 0x0000df00ff017b82 */ /* 0x000e220000000800 */
[----:B------:R-:W1:Y:S01]  /*0010*/  S2R R3, SR_TID.X ;  /* 0x0000000000037919 */ /* 0x000e620000002100 */
[----:B------:R-:W2:Y:S06]  /*0020*/  LDCU UR5, c[0x0][0x2fc] ;  /* 0x00005f80ff0577ac */ /* 0x000eac0008000800 */
[----:B------:R-:W1:Y:S01]  /*0030*/  S2UR UR6, SR_CTAID.X ;  /* 0x00000000000679c3 */ /* 0x000e620000002500 */
[----:B0-----:R-:W-:Y:S01]  /*0040*/  VIADD R1, R1, 0xffffffe8 ;  /* 0xffffffe801017836 */ /* 0x001fe20000000000 */
[----:B------:R-:W0:Y:S01]  /*0050*/  LDCU UR4, c[0x0][0x2f8] ;  /* 0x00005f00ff0477ac */ /* 0x000e220008000800 */
[----:B------:R-:W3:Y:S05]  /*0060*/  LDCU.64 UR36, c[0x0][0x358] ;  /* 0x00006b00ff2477ac */ /* 0x000eea0008000a00 */
[----:B------:R-:W1:Y:S01]  /*0070*/  LDC R18, c[0x0][0x360] ;  /* 0x0000d800ff127b82 */ /* 0x000e620000000800 */
[----:B0-----:R-:W-:-:S05]  /*0080*/  IADD3 R16, P1, PT, R1, UR4, RZ ;  /* 0x0000000401107c10 */ /* 0x001fca000ff3e0ff */
[----:B--2---:R-:W-:Y:S02]  /*0090*/  IMAD.X R2, RZ, RZ, UR5, P1 ;  /* 0x00000005ff027e24 */ /* 0x004fe400088e06ff */
[----:B-1----:R-:W-:-:S05]  /*00a0*/  IMAD R18, R18, UR6, R3 ;  /* 0x0000000612127c24 */ /* 0x002fca000f8e0203 */
[----:B------:R-:W-:-:S13]  /*00b0*/  ISETP.NE.AND P0, PT, R18, RZ, PT ;  /* 0x000000ff1200720c */ /* 0x000fda0003f05270 */
[----:B---3--:R-:W-:Y:S05]  /*00c0*/  @P0 BRA `(.L_x_0) ;  /* 0x0000000000200947 */ /* 0x008fea0003800000 */
[----:B------:R-:W-:Y:S01]  /*00d0*/  MOV R0, 0x0 ;  /* 0x0000000000007802 */ /* 0x000fe20000000f00 */
[----:B------:R-:W0:Y:S01]  /*00e0*/  LDCU.64 UR4, c[0x4][0x18] ;  /* 0x01000300ff0477ac */ /* 0x000e220008000a00 */
[----:B------:R-:W-:Y:S02]  /*00f0*/  CS2R R6, SRZ ;  /* 0x0000000000067805 */ /* 0x000fe4000001ff00 */
[----:B------:R1:W2:Y:S01]  /*0100*/  LDC.64 R8, c[0x4][R0] ;  /* 0x0100000000087b82 */ /* 0x0002a20000000a00 */
[----:B0-----:R-:W-:Y:S01]  /*0110*/  MOV R4, UR4 ;  /* 0x0000000400047c02 */ /* 0x001fe20008000f00 */
[----:B-1----:R-:W-:-:S07]  /*0120*/  IMAD.U32 R5, RZ, RZ, UR5 ;  /* 0x00000005ff057e24 */ /* 0x002fce000f8e00ff */
[----:B------:R-:W-:-:S07]  /*0130*/  LEPC R20, `(.L_x_0) ;  /* 0x000000001014794e */ /* 0x000fce0000000000 */
[----:B--2---:R-:W-:Y:S05]  /*0140*/  CALL.ABS.NOINC R8 ;  /* 0x0000000008007343 */ /* 0x004fea0003c00000 */
.L_x_0:
[----:B------:R-:W0:Y:S01]  /*0150*/  LDC.64 R6, c[0x0][0x380] ;  /* 0x0000e000ff067b82 */ /* 0x000e220000000a00 */
[----:B------:R-:W-:Y:S07]  /*0160*/  WARPSYNC.ALL ;  /* 0x0000000000007948 */ /* 0x000fee0003800000 */
[----:B------:R-:W1:Y:S01]  /*0170*/  LDC.64 R10, c[0x0][0x388] ;  /* 0x0000e200ff0a7b82 */ /* 0x000e620000000a00 */
[----:B------:R-:W-:Y:S01]  /*0180*/  MOV R0, 0x0 ;  /* 0x0000000000007802 */ /* 0x000fe20000000f00 */
[----:B------:R2:W-:Y:S01]  /*0190*/  STL [R1], R18 ;  /* 0x0000001201007387 */ /* 0x0005e20000100800 */
[----:B------:R-:W3:Y:S01]  /*01a0*/  LDCU.64 UR4, c[0x4][0x20] ;  /* 0x01000400ff0477ac */ /* 0x000ee20008000a00 */
[----:B0-----:R-:W-:-:S04]  /*01b0*/  IMAD.WIDE R6, R18, 0x4, R6 ;  /* 0x0000000412067825 */ /* 0x001fc800078e0206 */
[----:B------:R-:W-:Y:S01]  /*01c0*/  BAR.SYNC.DEFER_BLOCKING 0x0 ;  /* 0x0000000000007b1d */ /* 0x000fe20000010000 */
[----:B-1----:R-:W-:-:S05]  /*01d0*/  IMAD.WIDE R10, R18, 0x4, R10 ;  /* 0x00000004120a7825 */ /* 0x002fca00078e020a */
[----:B------:R0:W4:Y:S04]  /*01e0*/  LDG.E R7, desc[UR36][R6.64] ;  /* 0x0000002406077981 */ /* 0x000128000c1e1900 */
[----:B------:R-:W5:Y:S01]  /*01f0*/  LDG.E R10, desc[UR36][R10.64] ;  /* 0x000000240a0a7981 */ /* 0x000f62000c1e1900 */
[----:B------:R2:W1:Y:S01]  /*0200*/  LDC.64 R14, c[0x4][R0] ;  /* 0x01000000000e7b82 */ /* 0x0004620000000a00 */
[----:B---3--:R-:W-:Y:S01]  /*0210*/  IMAD.U32 R4, RZ, RZ, UR4 ;  /* 0x00000004ff047e24 */ /* 0x008fe2000f8e00ff */
[----:B------:R-:W-:Y:S01]  /*0220*/  MOV R5, UR5 ;  /* 0x0000000500057c02 */ /* 0x000fe20008000f00 */
[----:B0-----:R-:W-:Y:S01]  /*0230*/  IMAD.MOV.U32 R6, RZ, RZ, R16 ;  /* 0x000000ffff067224 */ /* 0x001fe200078e0010 */
[----:B----4-:R0:W3:Y:S08]  /*0240*/  F2F.F64.F32 R8, R7 ;  /* 0x0000000700087310 */ /* 0x0100f00000201800 */
[----:B-----5:R-:W4:Y:S01]  /*0250*/  F2F.F64.F32 R12, R10 ;  /* 0x0000000a000c7310 */ /* 0x020f220000201800 */
[----:B0-----:R-:W-:Y:S01]  /*0260*/  MOV R7, R2 ;  /* 0x0000000200077202 */ /* 0x001fe20000000f00 */
[----:B---3--:R2:W-:Y:S04]  /*0270*/  STL.64 [R1+0x8], R8 ;  /* 0x0000080801007387 */ /* 0x0085e80000100a00 */
[----:B-1--4-:R2:W-:Y:S02]  /*0280*/  STL.64 [R1+0x10], R12 ;  /* 0x0000100c01007387 */ /* 0x0125e40000100a00 */
[----:B------:R-:W-:-:S07]  /*0290*/  LEPC R20, `(.L_x_1) ;  /* 0x000000001014794e */ /* 0x000fce0000000000 */
[----:B--2---:R-:W-:Y:S05]  /*02a0*/  CALL.ABS.NOINC R14 ;  /* 0x000000000e007343 */ /* 0x004fea0003c00000 */
.L_x_1:
[----:B------:R-:W-:Y:S05]  /*02b0*/  EXIT ;  /* 0x000000000000794d */ /* 0x000fea0003800000 */
.L_x_2:
[----:B------:R-:W-:-:S00]  /*02c0*/  BRA `(.L_x_2) ;  /* 0xfffffffc00fc7947 */ /* 0x000fc0000383ffff */
[----:B------:R-:W-:-:S00]  /*02d0*/  NOP ;  /* 0x0000000000007918 */ /* 0x000fc00000000000 */
        /* <DEDUP_REMOVED lines=10> */
.L_x_76:


//--------------------- .text._Z20print_centroids_slowPfS_ --------------------------
	.section	.text._Z20print_centroids_slowPfS_,"ax",@progbits
	.align	128
        .global         _Z20print_centroids_slowPfS_
        .type           _Z20print_centroids_slowPfS_,@function
        .size           _Z20print_centroids_slowPfS_,(.L_x_77 - _Z20print_centroids_slowPfS_)
        .other          _Z20print_centroids_slowPfS_,@"STO_CUDA_ENTRY STV_DEFAULT"
_Z20print_centroids_slowPfS_:
.text._Z20print_centroids_slowPfS_:
[----:B------:R-:W0:Y:S01]  /*0000*/  LDC R1, c[0x0][0x37c] ;  /* 0x0000df00ff017b82 */ /* 0x000e220000000800 */
[----:B------:R-:W1:Y:S01]  /*0010*/  S2R R18, SR_TID.X ;  /* 0x0000000000127919 */ /* 0x000e620000002100 */
[----:B------:R-:W2:Y:S01]  /*0020*/  LDCU UR4, c[0x0][0x2f8] ;  /* 0x00005f00ff0477ac */ /* 0x000ea20008000800 */
[----:B0-----:R-:W-:Y:S01]  /*0030*/  VIADD R1, R1, 0xffffffe8 ;  /* 0xffffffe801017836 */ /* 0x001fe20000000000 */
[----:B------:R-:W0:Y:S01]  /*0040*/  LDCU UR5, c[0x0][0x2fc] ;  /* 0x00005f80ff0577ac */ /* 0x000e220008000800 */
[----:B------:R-:W3:Y:S03]  /*0050*/  LDCU.64 UR36, c[0x0][0x358] ;  /* 0x00006b00ff2477ac */ /* 0x000ee60008000a00 */
[----:B--2---:R-:W-:-:S05]  /*0060*/  IADD3 R16, P1, PT, R1, UR4, RZ ;  /* 0x0000000401107c10 */ /* 0x004fca000ff3e0ff */
[----:B0-----:R-:W-:Y:S01]  /*0070*/  IMAD.X R2, RZ, RZ, UR5, P1 ;  /* 0x00000005ff027e24 */ /* 0x001fe200088e06ff */
[----:B-1----:R-:W-:-:S13]  /*0080*/  ISETP.NE.AND P0, PT, R18, RZ, PT ;  /* 0x000000ff1200720c */ /* 0x002fda0003f05270 */
        /* <DEDUP_REMOVED lines=9> */
.L_x_3:
[----:B------:R-:W0:Y:S01]  /*0120*/  LDC.64 R6, c[0x0][0x380] ;  /* 0x0000e000ff067b82 */ /* 0x000e220000000a00 */
[----:B------:R-:W-:Y:S07]  /*0130*/  WARPSYNC.ALL ;  /* 0x0000000000007948 */ /* 0x000fee0003800000 */
[----:B------:R-:W1:Y:S01]  /*0140*/  LDC.64 R10, c[0x0][0x388] ;  /* 0x0000e200ff0a7b82 */ /* 0x000e620000000a00 */
[----:B------:R-:W-:Y:S01]  /*0150*/  MOV R0, 0x0 ;  /* 0x0000000000007802 */ /* 0x000fe20000000f00 */
[----:B------:R2:W-:Y:S01]  /*0160*/  STL [R1], R18 ;  /* 0x0000001201007387 */ /* 0x0005e20000100800 */
[----:B------:R-:W3:Y:S01]  /*0170*/  LDCU.64 UR4, c[0x4][0x10] ;  /* 0x01000200ff0477ac */ /* 0x000ee20008000a00 */
[----:B0-----:R-:W-:-:S04]  /*0180*/  IMAD.WIDE.U32 R6, R18, 0x4, R6 ;  /* 0x0000000412067825 */ /* 0x001fc800078e0006 */
[----:B------:R-:W-:Y:S01]  /*0190*/  BAR.SYNC.DEFER_BLOCKING 0x0 ;  /* 0x0000000000007b1d */ /* 0x000fe20000010000 */
[----:B-1----:R-:W-:-:S05]  /*01a0*/  IMAD.WIDE.U32 R10, R18, 0x4, R10 ;  /* 0x00000004120a7825 */ /* 0x002fca00078e000a */
        /* <DEDUP_REMOVED lines=13> */
.L_x_4:
[----:B------:R-:W-:Y:S05]  /*0280*/  EXIT ;  /* 0x000000000000794d */ /* 0x000fea0003800000 */
.L_x_5:
        /* <DEDUP_REMOVED lines=15> */
.L_x_77:


//--------------------- .text._Z26relocations_centroids_slowPfS_S_S_Pi --------------------------
	.section	.text._Z26relocations_centroids_slowPfS_S_S_Pi,"ax",@progbits
	.align	128
        .global         _Z26relocations_centroids_slowPfS_S_S_Pi
        .type           _Z26relocations_centroids_slowPfS_S_S_Pi,@function
        .size           _Z26relocations_centroids_slowPfS_S_S_Pi,(.L_x_74 - _Z26relocations_centroids_slowPfS_S_S_Pi)
        .other          _Z26relocations_centroids_slowPfS_S_S_Pi,@"STO_CUDA_ENTRY STV_DEFAULT"
_Z26relocations_centroids_slowPfS_S_S_Pi:
.text._Z26relocations_centroids_slowPfS_S_S_Pi:
[----:B------:R-:W-:Y:S01]  /*0000*/  LDC R1, c[0x0][0x37c] ;  /* 0x0000df00ff017b82 */ /* 0x000fe20000000800 */
[----:B------:R-:W0:Y:S07]  /*0010*/  S2R R2, SR_TID.X ;  /* 0x0000000000027919 */ /* 0x000e2e0000002100 */
[----:B------:R-:W0:Y:S01]  /*0020*/  LDC.64 R4, c[0x0][0x3a0] ;  /* 0x0000e800ff047b82 */ /* 0x000e220000000a00 */
[----:B------:R-:W1:Y:S07]  /*0030*/  LDCU.64 UR4, c[0x0][0x358] ;  /* 0x00006b00ff0477ac */ /* 0x000e6e0008000a00 */
[----:B------:R-:W2:Y:S01]  /*0040*/  LDC.64 R6, c[0x0][0x390] ;  /* 0x0000e400ff067b82 */ /* 0x000ea20000000a00 */
[----:B0-----:R-:W-:-:S05]  /*0050*/  IMAD.WIDE.U32 R4, R2, 0x4, R4 ;  /* 0x0000000402047825 */ /* 0x001fca00078e0004 */
[----:B-1----:R-:W3:Y:S01]  /*0060*/  LDG.E R3, desc[UR4][R4.64] ;  /* 0x0000000404037981 */ /* 0x002ee2000c1e1900 */
[----:B--2---:R-:W-:-:S05]  /*0070*/  IMAD.WIDE.U32 R6, R2, 0x4, R6 ;  /* 0x0000000402067825 */ /* 0x004fca00078e0006 */
[----:B------:R-:W2:Y:S01]  /*0080*/  LDG.E R0, desc[UR4][R6.64] ;  /* 0x0000000406007981 */ /* 0x000ea2000c1e1900 */
[----:B------:R-:W-:Y:S01]  /*0090*/  BSSY.RECONVERGENT B0, `(.L_x_6) ;  /* 0x000000e000007945 */ /* 0x000fe20003800200 */
[----:B---3--:R-:W-:-:S04]  /*00a0*/  VIMNMX R3, PT, PT, R3, 0x1, !PT ;  /* 0x0000000103037848 */ /* 0x008fc80007fe0100 */
[----:B------:R-:W-:-:S04]  /*00b0*/  I2FP.F32.U32 R3, R3 ;  /* 0x0000000300037245 */ /* 0x000fc80000201000 */
[----:B------:R-:W0:Y:S08]  /*00c0*/  MUFU.RCP R8, R3 ;  /* 0x0000000300087308 */ /* 0x000e300000001000 */
[----:B--2---:R-:W1:Y:S01]  /*00d0*/  FCHK P0, R0, R3 ;  /* 0x0000000300007302 */ /* 0x004e620000000000 */
[----:B0-----:R-:W-:-:S04]  /*00e0*/  FFMA R9, -R3, R8, 1 ;  /* 0x3f80000003097423 */ /* 0x001fc80000000108 */
[----:B------:R-:W-:-:S04]  /*00f0*/  FFMA R9, R8, R9, R8 ;  /* 0x0000000908097223 */ /* 0x000fc80000000008 */
[----:B------:R-:W-:-:S04]  /*0100*/  FFMA R8, R0, R9, RZ ;  /* 0x0000000900087223 */ /* 0x000fc800000000ff */
[----:B------:R-:W-:-:S04]  /*0110*/  FFMA R10, -R3, R8, R0 ;  /* 0x00000008030a7223 */ /* 0x000fc80000000100 */
[----:B------:R-:W-:Y:S01]  /*0120*/  FFMA R13, R9, R10, R8 ;  /* 0x0000000a090d7223 */ /* 0x000fe20000000008 */
[----:B-1----:R-:W-:Y:S06]  /*0130*/  @!P0 BRA `(.L_x_7) ;  /* 0x00000000000c8947 */ /* 0x002fec0003800000 */
[----:B------:R-:W-:-:S07]  /*0140*/  MOV R10, 0x160 ;  /* 0x00000160000a7802 */ /* 0x000fce0000000f00 */
[----:B------:R-:W-:Y:S05]  /*0150*/  CALL.REL.NOINC `($__internal_0_$__cuda_sm3x_div_rn_noftz_f32_slowpath) ;  /* 0x0000000000747944 */ /* 0x000fea0003c00000 */
[----:B------:R-:W-:-:S07]  /*0160*/  IMAD.MOV.U32 R13, RZ, RZ, R0 ;  /* 0x000000ffff0d7224 */ /* 0x000fce00078e0000 */
.L_x_7:
[----:B------:R-:W-:Y:S05]  /*0170*/  BSYNC.RECONVERGENT B0 ;  /* 0x0000000000007941 */ /* 0x000fea0003800200 */
.L_x_6:
[----:B------:R-:W0:Y:S08]  /*0180*/  LDC.64 R10, c[0x0][0x380] ;  /* 0x0000e000ff0a7b82 */ /* 0x000e300000000a00 */
[----:B------:R-:W1:Y:S01]  /*0190*/  LDC.64 R8, c[0x0][0x398] ;  /* 0x0000e600ff087b82 */ /* 0x000e620000000a00 */
[----:B0-----:R-:W-:-:S05]  /*01a0*/  IMAD.WIDE.U32 R10, R2, 0x4, R10 ;  /* 0x00000004020a7825 */ /* 0x001fca00078e000a */
[----:B------:R0:W-:Y:S01]  /*01b0*/  STG.E desc[UR4][R10.64], R13 ;  /* 0x0000000d0a007986 */ /* 0x0001e2000c101904 */
[----:B-1----:R-:W-:-:S05]  /*01c0*/  IMAD.WIDE.U32 R8, R2, 0x4, R8 ;  /* 0x0000000402087825 */ /* 0x002fca00078e0008 */
[----:B------:R-:W2:Y:S01]  /*01d0*/  LDG.E R12, desc[UR4][R8.64] ;  /* 0x00000004080c7981 */ /* 0x000ea2000c1e1900 */
[----:B------:R-:W1:Y:S01]  /*01e0*/  MUFU.RCP R0, R3 ;  /* 0x0000000300007308 */ /* 0x000e620000001000 */
[----:B------:R-:W-:Y:S01]  /*01f0*/  BSSY.RECONVERGENT B0, `(.L_x_8) ;  /* 0x000000c000007945 */ /* 0x000fe20003800200 */
[----:B-1----:R-:W-:-:S04]  /*0200*/  FFMA R15, -R3, R0, 1 ;  /* 0x3f800000030f7423 */ /* 0x002fc80000000100 */
[----:B------:R-:W-:Y:S02]  /*0210*/  FFMA R0, R0, R15, R0 ;  /* 0x0000000f00007223 */ /* 0x000fe40000000000 */
[----:B--2---:R-:W1:Y:S02]  /*0220*/  FCHK P0, R12, R3 ;  /* 0x000000030c007302 */ /* 0x004e640000000000 */
[----:B------:R-:W-:-:S04]  /*0230*/  FFMA R15, R0, R12, RZ ;  /* 0x0000000c000f7223 */ /* 0x000fc800000000ff */
[----:B------:R-:W-:-:S04]  /*0240*/  FFMA R14, -R3, R15, R12 ;  /* 0x0000000f030e7223 */ /* 0x000fc8000000010c */
[----:B------:R-:W-:Y:S01]  /*0250*/  FFMA R15, R0, R14, R15 ;  /* 0x0000000e000f7223 */ /* 0x000fe2000000000f */
[----:B01----:R-:W-:Y:S06]  /*0260*/  @!P0 BRA `(.L_x_9) ;  /* 0x0000000000108947 */ /* 0x003fec0003800000 */
[----:B------:R-:W-:Y:S01]  /*0270*/  IMAD.MOV.U32 R0, RZ, RZ, R12 ;  /* 0x000000ffff007224 */ /* 0x000fe200078e000c */
[----:B------:R-:W-:-:S07]  /*0280*/  MOV R10, 0x2a0 ;  /* 0x000002a0000a7802 */ /* 0x000fce0000000f00 */
[----:B------:R-:W-:Y:S05]  /*0290*/  CALL.REL.NOINC `($__internal_0_$__cuda_sm3x_div_rn_noftz_f32_slowpath) ;  /* 0x0000000000247944 */ /* 0x000fea0003c00000 */
[----:B------:R-:W-:-:S07]  /*02a0*/  IMAD.MOV.U32 R15, RZ, RZ, R0 ;  /* 0x000000ffff0f7224 */ /* 0x000fce00078e0000 */
.L_x_9:
[----:B------:R-:W-:Y:S05]  /*02b0*/  BSYNC.RECONVERGENT B0 ;  /* 0x0000000000007941 */ /* 0x000fea0003800200 */
.L_x_8:
[----:B------:R-:W0:Y:S02]  /*02c0*/  LDC.64 R10, c[0x0][0x388] ;  /* 0x0000e200ff0a7b82 */ /* 0x000e240000000a00 */
[----:B0-----:R-:W-:-:S05]  /*02d0*/  IMAD.WIDE.U32 R2, R2, 0x4, R10 ;  /* 0x0000000402027825 */ /* 0x001fca00078e000a */
[----:B------:R-:W-:Y:S04]  /*02e0*/  STG.E desc[UR4][R2.64], R15 ;  /* 0x0000000f02007986 */ /* 0x000fe8000c101904 */
[----:B------:R-:W-:Y:S04]  /*02f0*/  STG.E desc[UR4][R4.64], RZ ;  /* 0x000000ff04007986 */ /* 0x000fe8000c101904 */
[----:B------:R-:W-:Y:S04]  /*0300*/  STG.E desc[UR4][R6.64], RZ ;  /* 0x000000ff06007986 */ /* 0x000fe8000c101904 */
[----:B------:R-:W-:Y:S01]  /*0310*/  STG.E desc[UR4][R8.64], RZ ;  /* 0x000000ff08007986 */ /* 0x000fe2000c101904 */
[----:B------:R-:W-:Y:S05]  /*0320*/  EXIT ;  /* 0x000000000000794d */ /* 0x000fea0003800000 */
        .weak           $__internal_0_$__cuda_sm3x_div_rn_noftz_f32_slowpath
        .type           $__internal_0_$__cuda_sm3x_div_rn_noftz_f32_slowpath,@function
        .size           $__internal_0_$__cuda_sm3x_div_rn_noftz_f32_slowpath,(.L_x_74 - $__internal_0_$__cuda_sm3x_div_rn_noftz_f32_slowpath)
$__internal_0_$__cuda_sm3x_div_rn_noftz_f32_slowpath:
[--C-:B------:R-:W-:Y:S01]  /*0330*/  SHF.R.U32.HI R12, RZ, 0x17, R3.reuse ;  /* 0x00000017ff0c7819 */ /* 0x100fe20000011603 */
[----:B------:R-:W-:Y:S01]  /*0340*/  BSSY.RECONVERGENT B1, `(.L_x_10) ;  /* 0x0000063000017945 */ /* 0x000fe20003800200 */
[----:B------:R-:W-:Y:S01]  /*0350*/  SHF.R.U32.HI R11, RZ, 0x17, R0 ;  /* 0x00000017ff0b7819 */ /* 0x000fe20000011600 */
[----:B------:R-:W-:Y:S01]  /*0360*/  IMAD.MOV.U32 R13, RZ, RZ, R3 ;  /* 0x000000ffff0d7224 */ /* 0x000fe200078e0003 */
[----:B------:R-:W-:Y:S02]  /*0370*/  LOP3.LUT R12, R12, 0xff, RZ, 0xc0, !PT ;  /* 0x000000ff0c0c7812 */ /* 0x000fe400078ec0ff */
[----:B------:R-:W-:-:S03]  /*0380*/  LOP3.LUT R16, R11, 0xff, RZ, 0xc0, !PT ;  /* 0x000000ff0b107812 */ /* 0x000fc600078ec0ff */
[----:B------:R-:W-:Y:S02]  /*0390*/  VIADD R15, R12, 0xffffffff ;  /* 0xffffffff0c0f7836 */ /* 0x000fe40000000000 */
[----:B------:R-:W-:-:S03]  /*03a0*/  VIADD R14, R16, 0xffffffff ;  /* 0xffffffff100e7836 */ /* 0x000fc60000000000 */
[----:B------:R-:W-:-:S04]  /*03b0*/  ISETP.GT.U32.AND P0, PT, R15, 0xfd, PT ;  /* 0x000000fd0f00780c */ /* 0x000fc80003f04070 */
[----:B------:R-:W-:-:S13]  /*03c0*/  ISETP.GT.U32.OR P0, PT, R14, 0xfd, P0 ;  /* 0x000000fd0e00780c */ /* 0x000fda0000704470 */
[----:B------:R-:W-:Y:S01]  /*03d0*/  @!P0 IMAD.MOV.U32 R11, RZ, RZ, RZ ;  /* 0x000000ffff0b8224 */ /* 0x000fe200078e00ff */
[----:B------:R-:W-:Y:S06]  /*03e0*/  @!P0 BRA `(.L_x_11) ;  /* 0x00000000005c8947 */ /* 0x000fec0003800000 */
[----:B------:R-:W-:Y:S02]  /*03f0*/  FSETP.GTU.FTZ.AND P0, PT, |R0|, +INF , PT ;  /* 0x7f8000000000780b */ /* 0x000fe40003f1c200 */
[----:B------:R-:W-:-:S04]  /*0400*/  FSETP.GTU.FTZ.AND P1, PT, |R3|, +INF , PT ;  /* 0x7f8000000300780b */ /* 0x000fc80003f3c200 */
[----:B------:R-:W-:-:S13]  /*0410*/  PLOP3.LUT P0, PT, P0, P1, PT, 0xf8, 0x8f ;  /* 0x00000000008f781c */ /* 0x000fda0000703f70 */
[----:B------:R-:W-:Y:S05]  /*0420*/  @P0 BRA `(.L_x_12) ;  /* 0x00000004004c0947 */ /* 0x000fea0003800000 */
[----:B------:R-:W-:-:S13]  /*0430*/  LOP3.LUT P0, RZ, R13, 0x7fffffff, R0, 0xc8, !PT ;  /* 0x7fffffff0dff7812 */ /* 0x000fda000780c800 */
[----:B------:R-:W-:Y:S05]  /*0440*/  @!P0 BRA `(.L_x_13) ;  /* 0x00000004003c8947 */ /* 0x000fea0003800000 */
[C---:B------:R-:W-:Y:S02]  /*0450*/  FSETP.NEU.FTZ.AND P2, PT, |R0|.reuse, +INF , PT ;  /* 0x7f8000000000780b */ /* 0x040fe40003f5d200 */
[----:B------:R-:W-:Y:S02]  /*0460*/  FSETP.NEU.FTZ.AND P1, PT, |R3|, +INF , PT ;  /* 0x7f8000000300780b */ /* 0x000fe40003f3d200 */
[----:B------:R-:W-:-:S11]  /*0470*/  FSETP.NEU.FTZ.AND P0, PT, |R0|, +INF , PT ;  /* 0x7f8000000000780b */ /* 0x000fd60003f1d200 */
[----:B------:R-:W-:Y:S05]  /*0480*/  @!P1 BRA !P2, `(.L_x_13) ;  /* 0x00000004002c9947 */ /* 0x000fea0005000000 */
[----:B------:R-:W-:-:S04]  /*0490*/  LOP3.LUT P2, RZ, R0, 0x7fffffff, RZ, 0xc0, !PT ;  /* 0x7fffffff00ff7812 */ /* 0x000fc8000784c0ff */
[----:B------:R-:W-:-:S13]  /*04a0*/  PLOP3.LUT P1, PT, P1, P2, PT, 0x2f, 0xf2 ;  /* 0x0000000000f2781c */ /* 0x000fda0000f24577 */
[----:B------:R-:W-:Y:S05]  /*04b0*/  @P1 BRA `(.L_x_14) ;  /* 0x0000000400181947 */ /* 0x000fea0003800000 */
[----:B------:R-:W-:-:S04]  /*04c0*/  LOP3.LUT P1, RZ, R13, 0x7fffffff, RZ, 0xc0, !PT ;  /* 0x7fffffff0dff7812 */ /* 0x000fc8000782c0ff */
[----:B------:R-:W-:-:S13]  /*04d0*/  PLOP3.LUT P0, PT, P0, P1, PT, 0x2f, 0xf2 ;  /* 0x0000000000f2781c */ /* 0x000fda0000702577 */
[----:B------:R-:W-:Y:S05]  /*04e0*/  @P0 BRA `(.L_x_15) ;  /* 0x0000000400000947 */ /* 0x000fea0003800000 */
[----:B------:R-:W-:Y:S02]  /*04f0*/  ISETP.GE.AND P0, PT, R14, RZ, PT ;  /* 0x000000ff0e00720c */ /* 0x000fe40003f06270 */
[----:B------:R-:W-:-:S11]  /*0500*/  ISETP.GE.AND P1, PT, R15, RZ, PT ;  /* 0x000000ff0f00720c */ /* 0x000fd60003f26270 */
[----:B------:R-:W-:Y:S02]  /*0510*/  @P0 IMAD.MOV.U32 R11, RZ, RZ, RZ ;  /* 0x000000ffff0b0224 */ /* 0x000fe400078e00ff */
[----:B------:R-:W-:Y:S01]  /*0520*/  @!P0 FFMA R0, R0, 1.84467440737095516160e+19, RZ ;  /* 0x5f80000000008823 */ /* 0x000fe200000000ff */
[----:B------:R-:W-:Y:S02]  /*0530*/  @!P0 IMAD.MOV.U32 R11, RZ, RZ, -0x40 ;  /* 0xffffffc0ff0b8424 */ /* 0x000fe400078e00ff */
[----:B------:R-:W-:Y:S02]  /*0540*/  @!P1 FFMA R13, R3, 1.84467440737095516160e+19, RZ ;  /* 0x5f800000030d9823 */ /* 0x000fe400000000ff */
[----:B------:R-:W-:-:S07]  /*0550*/  @!P1 VIADD R11, R11, 0x40 ;  /* 0x000000400b0b9836 */ /* 0x000fce0000000000 */
.L_x_11:
[----:B------:R-:W-:Y:S01]  /*0560*/  LEA R14, R12, 0xc0800000, 0x17 ;  /* 0xc08000000c0e7811 */ /* 0x000fe200078eb8ff */
[----:B------:R-:W-:Y:S04]  /*0570*/  BSSY.RECONVERGENT B2, `(.L_x_16) ;  /* 0x0000036000027945 */ /* 0x000fe80003800200 */
[----:B------:R-:W-:Y:S02]  /*0580*/  IMAD.IADD R14, R13, 0x1, -R14 ;  /* 0x000000010d0e7824 */ /* 0x000fe400078e0a0e */
[----:B------:R-:W-:Y:S02]  /*0590*/  VIADD R13, R16, 0xffffff81 ;  /* 0xffffff81100d7836 */ /* 0x000fe40000000000 */
[----:B------:R0:W1:Y:S01]  /*05a0*/  MUFU.RCP R15, R14 ;  /* 0x0000000e000f7308 */ /* 0x0000620000001000 */
[----:B------:R-:W-:Y:S01]  /*05b0*/  FADD.FTZ R17, -R14, -RZ ;  /* 0x800000ff0e117221 */ /* 0x000fe20000010100 */
[C---:B------:R-:W-:Y:S01]  /*05c0*/  IMAD R0, R13.reuse, -0x800000, R0 ;  /* 0xff8000000d007824 */ /* 0x040fe200078e0200 */
[----:B0-----:R-:W-:-:S05]  /*05d0*/  IADD3 R14, PT, PT, R13, 0x7f, -R12 ;  /* 0x0000007f0d0e7810 */ /* 0x001fca0007ffe80c */
[----:B------:R-:W-:Y:S02]  /*05e0*/  IMAD.IADD R11, R14, 0x1, R11 ;  /* 0x000000010e0b7824 */ /* 0x000fe400078e020b */
[----:B-1----:R-:W-:-:S04]  /*05f0*/  FFMA R16, R15, R17, 1 ;  /* 0x3f8000000f107423 */ /* 0x002fc80000000011 */
[----:B------:R-:W-:-:S04]  /*0600*/  FFMA R18, R15, R16, R15 ;  /* 0x000000100f127223 */ /* 0x000fc8000000000f */
[----:B------:R-:W-:-:S04]  /*0610*/  FFMA R15, R0, R18, RZ ;  /* 0x00000012000f7223 */ /* 0x000fc800000000ff */
[----:B------:R-:W-:-:S04]  /*0620*/  FFMA R16, R17, R15, R0 ;  /* 0x0000000f11107223 */ /* 0x000fc80000000000 */
[----:B------:R-:W-:-:S04]  /*0630*/  FFMA R15, R18, R16, R15 ;  /* 0x00000010120f7223 */ /* 0x000fc8000000000f */
[----:B------:R-:W-:-:S04]  /*0640*/  FFMA R16, R17, R15, R0 ;  /* 0x0000000f11107223 */ /* 0x000fc80000000000 */
[----:B------:R-:W-:-:S05]  /*0650*/  FFMA R0, R18, R16, R15 ;  /* 0x0000001012007223 */ /* 0x000fca000000000f */
[----:B------:R-:W-:-:S04]  /*0660*/  SHF.R.U32.HI R12, RZ, 0x17, R0 ;  /* 0x00000017ff0c7819 */ /* 0x000fc80000011600 */
[----:B------:R-:W-:-:S05]  /*0670*/  LOP3.LUT R12, R12, 0xff, RZ, 0xc0, !PT ;  /* 0x000000ff0c0c7812 */ /* 0x000fca00078ec0ff */
[----:B------:R-:W-:-:S04]  /*0680*/  IMAD.IADD R17, R12, 0x1, R11 ;  /* 0x000000010c117824 */ /* 0x000fc800078e020b */
[----:B------:R-:W-:-:S05]  /*0690*/  VIADD R12, R17, 0xffffffff ;  /* 0xffffffff110c7836 */ /* 0x000fca0000000000 */
[----:B------:R-:W-:-:S13]  /*06a0*/  ISETP.GE.U32.AND P0, PT, R12, 0xfe, PT ;  /* 0x000000fe0c00780c */ /* 0x000fda0003f06070 */
[----:B------:R-:W-:Y:S05]  /*06b0*/  @!P0 BRA `(.L_x_17) ;  /* 0x0000000000808947 */ /* 0x000fea0003800000 */
[----:B------:R-:W-:-:S13]  /*06c0*/  ISETP.GT.AND P0, PT, R17, 0xfe, PT ;  /* 0x000000fe1100780c */ /* 0x000fda0003f04270 */
[----:B------:R-:W-:Y:S05]  /*06d0*/  @P0 BRA `(.L_x_18) ;  /* 0x00000000006c0947 */ /* 0x000fea0003800000 */
[----:B------:R-:W-:-:S13]  /*06e0*/  ISETP.GE.AND P0, PT, R17, 0x1, PT ;  /* 0x000000011100780c */ /* 0x000fda0003f06270 */
[----:B------:R-:W-:Y:S05]  /*06f0*/  @P0 BRA `(.L_x_19) ;  /* 0x0000000000740947 */ /* 0x000fea0003800000 */
[----:B------:R-:W-:Y:S02]  /*0700*/  ISETP.GE.AND P0, PT, R17, -0x18, PT ;  /* 0xffffffe81100780c */ /* 0x000fe40003f06270 */
[----:B------:R-:W-:-:S11]  /*0710*/  LOP3.LUT R0, R0, 0x80000000, RZ, 0xc0, !PT ;  /* 0x8000000000007812 */ /* 0x000fd600078ec0ff */
[----:B------:R-:W-:Y:S05]  /*0720*/  @!P0 BRA `(.L_x_19) ;  /* 0x0000000000688947 */ /* 0x000fea0003800000 */
[CCC-:B------:R-:W-:Y:S01]  /*0730*/  FFMA.RZ R11, R18.reuse, R16.reuse, R15.reuse ;  /* 0x00000010120b7223 */ /* 0x1c0fe2000000c00f */
[C---:B------:R-:W-:Y:S02]  /*0740*/  VIADD R14, R17.reuse, 0x20 ;  /* 0x00000020110e7836 */ /* 0x040fe40000000000 */
[CCC-:B------:R-:W-:Y:S01]  /*0750*/  FFMA.RM R12, R18.reuse, R16.reuse, R15.reuse ;  /* 0x00000010120c7223 */ /* 0x1c0fe2000000400f */
[----:B------:R-:W-:Y:S02]  /*0760*/  ISETP.NE.AND P2, PT, R17, RZ, PT ;  /* 0x000000ff1100720c */ /* 0x000fe40003f45270 */
[----:B------:R-:W-:Y:S01]  /*0770*/  LOP3.LUT R13, R11, 0x7fffff, RZ, 0xc0, !PT ;  /* 0x007fffff0b0d7812 */ /* 0x000fe200078ec0ff */
[----:B------:R-:W-:Y:S01]  /*0780*/  FFMA.RP R11, R18, R16, R15 ;  /* 0x00000010120b7223 */ /* 0x000fe2000000800f */
[----:B------:R-:W-:Y:S01]  /*0790*/  IMAD.MOV R15, RZ, RZ, -R17 ;  /* 0x000000ffff0f7224 */ /* 0x000fe200078e0a11 */
[----:B------:R-:W-:Y:S02]  /*07a0*/  ISETP.NE.AND P1, PT, R17, RZ, PT ;  /* 0x000000ff1100720c */ /* 0x000fe40003f25270 */
[----:B------:R-:W-:-:S02]  /*07b0*/  LOP3.LUT R13, R13, 0x800000, RZ, 0xfc, !PT ;  /* 0x008000000d0d7812 */ /* 0x000fc400078efcff */
[----:B------:R-:W-:Y:S02]  /*07c0*/  FSETP.NEU.FTZ.AND P0, PT, R11, R12, PT ;  /* 0x0000000c0b00720b */ /* 0x000fe40003f1d000 */
[----:B------:R-:W-:Y:S02]  /*07d0*/  SHF.L.U32 R14, R13, R14, RZ ;  /* 0x0000000e0d0e7219 */ /* 0x000fe400000006ff */
[----:B------:R-:W-:Y:S02]  /*07e0*/  SEL R12, R15, RZ, P2 ;  /* 0x000000ff0f0c7207 */ /* 0x000fe40001000000 */
[----:B------:R-:W-:Y:S02]  /*07f0*/  ISETP.NE.AND P1, PT, R14, RZ, P1 ;  /* 0x000000ff0e00720c */ /* 0x000fe40000f25270 */
[----:B------:R-:W-:Y:S02]  /*0800*/  SHF.R.U32.HI R12, RZ, R12, R13 ;  /* 0x0000000cff0c7219 */ /* 0x000fe4000001160d */
[----:B------:R-:W-:-:S02]  /*0810*/  PLOP3.LUT P0, PT, P0, P1, PT, 0xf8, 0x8f ;  /* 0x00000000008f781c */ /* 0x000fc40000703f70 */
[----:B------:R-:W-:Y:S02]  /*0820*/  SHF.R.U32.HI R14, RZ, 0x1, R12 ;  /* 0x00000001ff0e7819 */ /* 0x000fe4000001160c */
[----:B------:R-:W-:-:S04]  /*0830*/  SEL R11, RZ, 0x1, !P0 ;  /* 0x00000001ff0b7807 */ /* 0x000fc80004000000 */
[----:B------:R-:W-:-:S04]  /*0840*/  LOP3.LUT R11, R11, 0x1, R14, 0xf8, !PT ;  /* 0x000000010b0b7812 */ /* 0x000fc800078ef80e */
[----:B------:R-:W-:-:S05]  /*0850*/  LOP3.LUT R11, R11, R12, RZ, 0xc0, !PT ;  /* 0x0000000c0b0b7212 */ /* 0x000fca00078ec0ff */
[----:B------:R-:W-:-:S05]  /*0860*/  IMAD.IADD R11, R14, 0x1, R11 ;  /* 0x000000010e0b7824 */ /* 0x000fca00078e020b */
[----:B------:R-:W-:Y:S01]  /*0870*/  LOP3.LUT R0, R11, R0, RZ, 0xfc, !PT ;  /* 0x000000000b007212 */ /* 0x000fe200078efcff */
[----:B------:R-:W-:Y:S06]  /*0880*/  BRA `(.L_x_19) ;  /* 0x0000000000107947 */ /* 0x000fec0003800000 */
.L_x_18:
[----:B------:R-:W-:-:S04]  /*0890*/  LOP3.LUT R0, R0, 0x80000000, RZ, 0xc0, !PT ;  /* 0x8000000000007812 */ /* 0x000fc800078ec0ff */
[----:B------:R-:W-:Y:S01]  /*08a0*/  LOP3.LUT R0, R0, 0x7f800000, RZ, 0xfc, !PT ;  /* 0x7f80000000007812 */ /* 0x000fe200078efcff */
[----:B------:R-:W-:Y:S06]  /*08b0*/  BRA `(.L_x_19) ;  /* 0x0000000000047947 */ /* 0x000fec0003800000 */
.L_x_17:
[----:B------:R-:W-:-:S07]  /*08c0*/  IMAD R0, R11, 0x800000, R0 ;  /* 0x008000000b007824 */ /* 0x000fce00078e0200 */
.L_x_19:
[----:B------:R-:W-:Y:S05]  /*08d0*/  BSYNC.RECONVERGENT B2 ;  /* 0x0000000000027941 */ /* 0x000fea0003800200 */
.L_x_16:
[----:B------:R-:W-:Y:S05]  /*08e0*/  BRA `(.L_x_20) ;  /* 0x0000000000207947 */ /* 0x000fea0003800000 */
.L_x_15:
[----:B------:R-:W-:-:S04]  /*08f0*/  LOP3.LUT R0, R13, 0x80000000, R0, 0x48, !PT ;  /* 0x800000000d007812 */ /* 0x000fc800078e4800 */
[----:B------:R-:W-:Y:S01]  /*0900*/  LOP3.LUT R0, R0, 0x7f800000, RZ, 0xfc, !PT ;  /* 0x7f80000000007812 */ /* 0x000fe200078efcff */
[----:B------:R-:W-:Y:S06]  /*0910*/  BRA `(.L_x_20) ;  /* 0x0000000000147947 */ /* 0x000fec0003800000 */
.L_x_14:
[----:B------:R-:W-:Y:S01]  /*0920*/  LOP3.LUT R0, R13, 0x80000000, R0, 0x48, !PT ;  /* 0x800000000d007812 */ /* 0x000fe200078e4800 */
[----:B------:R-:W-:Y:S06]  /*0930*/  BRA `(.L_x_20) ;  /* 0x00000000000c7947 */ /* 0x000fec0003800000 */
.L_x_13:
[----:B------:R-:W0:Y:S01]  /*0940*/  MUFU.RSQ R0, -QNAN ;  /* 0xffc0000000007908 */ /* 0x000e220000001400 */
[----:B------:R-:W-:Y:S05]  /*0950*/  BRA `(.L_x_20) ;  /* 0x0000000000047947 */ /* 0x000fea0003800000 */
.L_x_12:
[----:B------:R-:W-:-:S07]  /*0960*/  FADD.FTZ R0, R0, R3 ;  /* 0x0000000300007221 */ /* 0x000fce0000010000 */
.L_x_20:
[----:B------:R-:W-:Y:S05]  /*0970*/  BSYNC.RECONVERGENT B1 ;  /* 0x0000000000017941 */ /* 0x000fea0003800200 */
.L_x_10:
[----:B------:R-:W-:-:S04]  /*0980*/  IMAD.MOV.U32 R11, RZ, RZ, 0x0 ;  /* 0x00000000ff0b7424 */ /* 0x000fc800078e00ff */
[----:B0-----:R-:W-:Y:S05]  /*0990*/  RET.REL.NODEC R10 `(_Z26relocations_centroids_slowPfS_S_S_Pi) ;  /* 0xfffffff40a987950 */ /* 0x001fea0003c3ffff */
.L_x_21:
        /* <DEDUP_REMOVED lines=14> */
.L_x_74:


//--------------------- .text._Z22cluster_assigment_slowPfS_S_S_S_S_iiPiS0_ --------------------------
	.section	.text._Z22cluster_assigment_slowPfS_S_S_S_S_iiPiS0_,"ax",@progbits
	.align	128
        .global         _Z22cluster_assigment_slowPfS_S_S_S_S_iiPiS0_
        .type           _Z22cluster_assigment_slowPfS_S_S_S_S_iiPiS0_,@function
        .size           _Z22cluster_assigment_slowPfS_S_S_S_S_iiPiS0_,(.L_x_75 - _Z22cluster_assigment_slowPfS_S_S_S_S_iiPiS0_)
        .other          _Z22cluster_assigment_slowPfS_S_S_S_S_iiPiS0_,@"STO_CUDA_ENTRY STV_DEFAULT"
_Z22cluster_assigment_slowPfS_S_S_S_S_iiPiS0_:
.text._Z22cluster_assigment_slowPfS_S_S_S_S_iiPiS0_:
[----:B------:R-:W-:Y:S01]  /*0000*/  LDC R1, c[0x0][0x37c] ;  /* 0x0000df00ff017b82 */ /* 0x000fe20000000800 */
[----:B------:R-:W0:Y:S07]  /*0010*/  S2R R0, SR_TID.X ;  /* 0x0000000000007919 */ /* 0x000e2e0000002100 */
[----:B------:R-:W0:Y:S01]  /*0020*/  S2UR UR4, SR_CTAID.X ;  /* 0x00000000000479c3 */ /* 0x000e220000002500 */
[----:B------:R-:W1:Y:S07]  /*0030*/  LDCU UR5, c[0x0][0x3b0] ;  /* 0x00007600ff0577ac */ /* 0x000e6e0008000800 */
[----:B------:R-:W0:Y:S02]  /*0040*/  LDC R11, c[0x0][0x360] ;  /* 0x0000d800ff0b7b82 */ /* 0x000e240000000800 */
[----:B0-----:R-:W-:-:S05]  /*0050*/  IMAD R11, R11, UR4, R0 ;  /* 0x000000040b0b7c24 */ /* 0x001fca000f8e0200 */
[----:B-1----:R-:W-:-:S13]  /*0060*/  ISETP.GE.AND P0, PT, R11, UR5, PT ;  /* 0x000000050b007c0c */ /* 0x002fda000bf06270 */
[----:B------:R-:W-:Y:S05]  /*0070*/  @P0 EXIT ;  /* 0x000000000000094d */ /* 0x000fea0003800000 */
[----:B------:R-:W0:Y:S01]  /*0080*/  LDC.64 R2, c[0x0][0x380] ;  /* 0x0000e000ff027b82 */ /* 0x000e220000000a00 */
[----:B------:R-:W1:Y:S01]  /*0090*/  LDCU.64 UR14, c[0x0][0x358] ;  /* 0x00006b00ff0e77ac */ /* 0x000e620008000a00 */
[----:B------:R-:W2:Y:S06]  /*00a0*/  LDCU UR4, c[0x0][0x3b4] ;  /* 0x00007680ff0477ac */ /* 0x000eac0008000800 */
[----:B------:R-:W3:Y:S01]  /*00b0*/  LDC.64 R4, c[0x0][0x388] ;  /* 0x0000e200ff047b82 */ /* 0x000ee20000000a00 */
[----:B0-----:R-:W-:-:S05]  /*00c0*/  IMAD.WIDE R2, R11, 0x4, R2 ;  /* 0x000000040b027825 */ /* 0x001fca00078e0202 */
[----:B-1----:R0:W5:Y:S01]  /*00d0*/  LDG.E R10, desc[UR14][R2.64] ;  /* 0x0000000e020a7981 */ /* 0x002162000c1e1900 */
[----:B---3--:R-:W-:-:S05]  /*00e0*/  IMAD.WIDE R4, R11, 0x4, R4 ;  /* 0x000000040b047825 */ /* 0x008fca00078e0204 */
[----:B------:R0:W5:Y:S01]  /*00f0*/  LDG.E R8, desc[UR14][R4.64] ;  /* 0x0000000e04087981 */ /* 0x000162000c1e1900 */
[----:B--2---:R-:W-:Y:S01]  /*0100*/  UISETP.GE.AND UP0, UPT, UR4, 0x1, UPT ;  /* 0x000000010400788c */ /* 0x004fe2000bf06270 */
[----:B------:R-:W-:-:S08]  /*0110*/  MOV R9, 0xffffffff ;  /* 0xffffffff00097802 */ /* 0x000fd00000000f00 */
[----:B0-----:R-:W-:Y:S05]  /*0120*/  BRA.U !UP0, `(.L_x_22) ;  /* 0x00000019084c7547 */ /* 0x001fea000b800000 */
[----:B------:R-:W-:Y:S01]  /*0130*/  UISETP.GE.U32.AND UP0, UPT, UR4, 0x8, UPT ;  /* 0x000000080400788c */ /* 0x000fe2000bf06070 */
[----:B------:R-:W-:Y:S01]  /*0140*/  HFMA2 R6, -RZ, RZ, 0, 0 ;  /* 0x00000000ff067431 */ /* 0x000fe200000001ff */
[----:B------:R-:W-:Y:S01]  /*0150*/  MOV R7, 0x7f800000 ;  /* 0x7f80000000077802 */ /* 0x000fe20000000f00 */
[----:B------:R-:W-:Y:S01]  /*0160*/  ULOP3.LUT UR12, UR4, 0x7, URZ, 0xc0, !UPT ;  /* 0x00000007040c7892 */ /* 0x000fe2000f8ec0ff */
[----:B------:R-:W-:-:S05]  /*0170*/  MOV R9, 0xffffffff ;  /* 0xffffffff00097802 */ /* 0x000fca0000000f00 */
[----:B------:R-:W-:Y:S06]  /*0180*/  BRA.U !UP0, `(.L_x_23) ;  /* 0x0000000d08347547 */ /* 0x000fec000b800000 */
[----:B------:R-:W0:Y:S01]  /*0190*/  LDCU.128 UR8, c[0x0][0x390] ;  /* 0x00007200ff0877ac */ /* 0x000e220008000c00 */
[----:B------:R-:W-:Y:S02]  /*01a0*/  MOV R7, 0x7f800000 ;  /* 0x7f80000000077802 */ /* 0x000fe40000000f00 */
[----:B------:R-:W-:Y:S01]  /*01b0*/  MOV R9, 0xffffffff ;  /* 0xffffffff00097802 */ /* 0x000fe20000000f00 */
[----:B------:R-:W-:Y:S01]  /*01c0*/  ULOP3.LUT UR4, UR4, 0x7ffffff8, URZ, 0xc0, !UPT ;  /* 0x7ffffff804047892 */ /* 0x000fe2000f8ec0ff */
[----:B------:R-:W-:-:S05]  /*01d0*/  MOV R19, RZ ;  /* 0x000000ff00137202 */ /* 0x000fca0000000f00 */
[----:B------:R-:W-:Y:S01]  /*01e0*/  MOV R6, UR4 ;  /* 0x0000000400067c02 */ /* 0x000fe20008000f00 */
[----:B0-----:R-:W-:Y:S02]  /*01f0*/  UIADD3 UR7, UP0, UPT, UR8, 0x10, URZ ;  /* 0x0000001008077890 */ /* 0x001fe4000ff1e0ff */
[----:B------:R-:W-:Y:S02]  /*0200*/  UIADD3 UR5, UP1, UPT, UR10, 0x10, URZ ;  /* 0x000000100a057890 */ /* 0x000fe4000ff3e0ff */
[----:B------:R-:W-:Y:S02]  /*0210*/  UIADD3.X UR8, UPT, UPT, URZ, UR9, URZ, UP0, !UPT ;  /* 0x00000009ff087290 */ /* 0x000fe400087fe4ff */
[----:B------:R-:W-:Y:S01]  /*0220*/  UIADD3.X UR6, UPT, UPT, URZ, UR11, URZ, UP1, !UPT ;  /* 0x0000000bff067290 */ /* 0x000fe20008ffe4ff */
[----:B------:R-:W-:Y:S02]  /*0230*/  MOV R4, UR7 ;  /* 0x0000000700047c02 */ /* 0x000fe40008000f00 */
[----:B------:R-:W-:-:S02]  /*0240*/  MOV R2, UR5 ;  /* 0x0000000500027c02 */ /* 0x000fc40008000f00 */
[----:B------:R-:W-:Y:S02]  /*0250*/  MOV R5, UR8 ;  /* 0x0000000800057c02 */ /* 0x000fe40008000f00 */
[----:B------:R-:W-:-:S07]  /*0260*/  MOV R3, UR6 ;  /* 0x0000000600037c02 */ /* 0x000fce0008000f00 */
.L_x_48:
[----:B------:R-:W2:Y:S04]  /*0270*/  LDG.E R15, desc[UR14][R2.64+-0x10] ;  /* 0xfffff00e020f7981 */ /* 0x000ea8000c1e1900 */
[----:B------:R-:W3:Y:S01]  /*0280*/  LDG.E R13, desc[UR14][R4.64+-0x10] ;  /* 0xfffff00e040d7981 */ /* 0x000ee2000c1e1900 */
[----:B------:R-:W-:Y:S01]  /*0290*/  BSSY.RECONVERGENT B0, `(.L_x_24) ;  /* 0x0000011000007945 */ /* 0x000fe20003800200 */
[----:B--2--5:R-:W-:Y:S01]  /*02a0*/  FADD R15, R8, -R15 ;  /* 0x8000000f080f7221 */ /* 0x024fe20000000000 */
[----:B---3--:R-:W-:-:S03]  /*02b0*/  FADD R13, R10, -R13 ;  /* 0x8000000d0a0d7221 */ /* 0x008fc60000000000 */
[----:B------:R-:W-:-:S04]  /*02c0*/  FMUL R0, R15, R15 ;  /* 0x0000000f0f007220 */ /* 0x000fc80000400000 */
[----:B------:R-:W-:-:S04]  /*02d0*/  FFMA R14, R13, R13, R0 ;  /* 0x0000000d0d0e7223 */ /* 0x000fc80000000000 */
[----:B------:R0:W1:Y:S01]  /*02e0*/  MUFU.RSQ R13, R14 ;  /* 0x0000000e000d7308 */ /* 0x0000620000001400 */
[----:B------:R-:W-:-:S04]  /*02f0*/  IADD3 R0, PT, PT, R14, -0xd000000, RZ ;  /* 0xf30000000e007810 */ /* 0x000fc80007ffe0ff */
[----:B------:R-:W-:-:S13]  /*0300*/  ISETP.GT.U32.AND P0, PT, R0, 0x727fffff, PT ;  /* 0x727fffff0000780c */ /* 0x000fda0003f04070 */
[----:B01----:R-:W-:Y:S05]  /*0310*/  @!P0 BRA `(.L_x_25) ;  /* 0x0000000000108947 */ /* 0x003fea0003800000 */
[----:B------:R-:W-:Y:S02]  /*0320*/  MOV R0, R14 ;  /* 0x0000000e00007202 */ /* 0x000fe40000000f00 */
[----:B------:R-:W-:-:S07]  /*0330*/  MOV R12, 0x350 ;  /* 0x00000350000c7802 */ /* 0x000fce0000000f00 */
[----:B------:R-:W-:Y:S05]  /*0340*/  CALL.REL.NOINC `($__internal_1_$__cuda_sm20_sqrt_rn_f32_slowpath) ;  /* 0x0000001400fc7944 */ /* 0x000fea0003c00000 */
[----:B------:R-:W-:Y:S05]  /*0350*/  BRA `(.L_x_26) ;  /* 0x0000000000107947 */ /* 0x000fea0003800000 */
.L_x_25:
[----:B------:R-:W-:Y:S01]  /*0360*/  FMUL.FTZ R15, R14, R13 ;  /* 0x0000000d0e0f7220 */ /* 0x000fe20000410000 */
[----:B------:R-:W-:-:S03]  /*0370*/  FMUL.FTZ R12, R13, 0.5 ;  /* 0x3f0000000d0c7820 */ /* 0x000fc60000410000 */
[----:B------:R-:W-:-:S04]  /*0380*/  FFMA R0, -R15, R15, R14 ;  /* 0x0000000f0f007223 */ /* 0x000fc8000000010e */
[----:B------:R-:W-:-:S07]  /*0390*/  FFMA R15, R0, R12, R15 ;  /* 0x0000000c000f7223 */ /* 0x000fce000000000f */
.L_x_26:
[----:B------:R-:W-:Y:S05]  /*03a0*/  BSYNC.RECONVERGENT B0 ;  /* 0x0000000000007941 */ /* 0x000fea0003800200 */
.L_x_24:
[----:B------:R-:W2:Y:S04]  /*03b0*/  LDG.E R17, desc[UR14][R2.64+-0xc] ;  /* 0xfffff40e02117981 */ /* 0x000ea8000c1e1900 */
[----:B------:R-:W3:Y:S01]  /*03c0*/  LDG.E R13, desc[UR14][R4.64+-0xc] ;  /* 0xfffff40e040d7981 */ /* 0x000ee2000c1e1900 */
[CC--:B------:R-:W-:Y:S01]  /*03d0*/  FSETP.GEU.AND P0, PT, R15.reuse, R7.reuse, PT ;  /* 0x000000070f00720b */ /* 0x0c0fe20003f0e000 */
[----:B------:R-:W-:Y:S03]  /*03e0*/  BSSY.RECONVERGENT B0, `(.L_x_27) ;  /* 0x0000013000007945 */ /* 0x000fe60003800200 */
[----:B------:R-:W-:Y:S02]  /*03f0*/  FSEL R7, R15, R7, !P0 ;  /* 0x000000070f077208 */ /* 0x000fe40004000000 */
[----:B------:R-:W-:Y:S01]  /*0400*/  SEL R9, R19, R9, !P0 ;  /* 0x0000000913097207 */ /* 0x000fe20004000000 */
[----:B--2---:R-:W-:Y:S01]  /*0410*/  FADD R17, R8, -R17 ;  /* 0x8000001108117221 */ /* 0x004fe20000000000 */
        /* <DEDUP_REMOVED lines=11> */
.L_x_28:
[----:B------:R-:W-:Y:S01]  /*04d0*/  FMUL.FTZ R15, R14, R13 ;  /* 0x0000000d0e0f7220 */ /* 0x000fe20000410000 */
[----:B------:R-:W-:-:S03]  /*04e0*/  FMUL.FTZ R12, R13, 0.5 ;  /* 0x3f0000000d0c7820 */ /* 0x000fc60000410000 */
[----:B------:R-:W-:-:S04]  /*04f0*/  FFMA R0, -R15, R15, R14 ;  /* 0x0000000f0f007223 */ /* 0x000fc8000000010e */
[----:B------:R-:W-:-:S07]  /*0500*/  FFMA R15, R0, R12, R15 ;  /* 0x0000000c000f7223 */ /* 0x000fce000000000f */
.L_x_29:
[----:B------:R-:W-:Y:S05]  /*0510*/  BSYNC.RECONVERGENT B0 ;  /* 0x0000000000007941 */ /* 0x000fea0003800200 */
.L_x_27:
[----:B------:R-:W2:Y:S04]  /*0520*/  LDG.E R17, desc[UR14][R2.64+-0x8] ;  /* 0xfffff80e02117981 */ /* 0x000ea8000c1e1900 */
[----:B------:R-:W3:Y:S01]  /*0530*/  LDG.E R13, desc[UR14][R4.64+-0x8] ;  /* 0xfffff80e040d7981 */ /* 0x000ee2000c1e1900 */
[CC--:B------:R-:W-:Y:S01]  /*0540*/  FSETP.GEU.AND P0, PT, R15.reuse, R7.reuse, PT ;  /* 0x000000070f00720b */ /* 0x0c0fe20003f0e000 */
[----:B------:R-:W-:Y:S03]  /*0550*/  BSSY.RECONVERGENT B0, `(.L_x_30) ;  /* 0x0000013000007945 */ /* 0x000fe60003800200 */
[----:B------:R-:W-:-:S09]  /*0560*/  FSEL R7, R15, R7, !P0 ;  /* 0x000000070f077208 */ /* 0x000fd20004000000 */
[----:B------:R-:W-:Y:S01]  /*0570*/  @!P0 IADD3 R9, PT, PT, R19, 0x1, RZ ;  /* 0x0000000113098810 */ /* 0x000fe20007ffe0ff */
        /* <DEDUP_REMOVED lines=12> */
.L_x_31:
[----:B------:R-:W-:Y:S01]  /*0640*/  FMUL.FTZ R15, R14, R13 ;  /* 0x0000000d0e0f7220 */ /* 0x000fe20000410000 */
[----:B------:R-:W-:-:S03]  /*0650*/  FMUL.FTZ R12, R13, 0.5 ;  /* 0x3f0000000d0c7820 */ /* 0x000fc60000410000 */
[----:B------:R-:W-:-:S04]  /*0660*/  FFMA R0, -R15, R15, R14 ;  /* 0x0000000f0f007223 */ /* 0x000fc8000000010e */
[----:B------:R-:W-:-:S07]  /*0670*/  FFMA R15, R0, R12, R15 ;  /* 0x0000000c000f7223 */ /* 0x000fce000000000f */
.L_x_32:
[----:B------:R-:W-:Y:S05]  /*0680*/  BSYNC.RECONVERGENT B0 ;  /* 0x0000000000007941 */ /* 0x000fea0003800200 */
.L_x_30:
        /* <DEDUP_REMOVED lines=18> */
.L_x_34:
[----:B------:R-:W-:Y:S01]  /*07b0*/  FMUL.FTZ R15, R14, R13 ;  /* 0x0000000d0e0f7220 */ /* 0x000fe20000410000 */
[----:B------:R-:W-:-:S03]  /*07c0*/  FMUL.FTZ R12, R13, 0.5 ;  /* 0x3f0000000d0c7820 */ /* 0x000fc60000410000 */
[----:B------:R-:W-:-:S04]  /*07d0*/  FFMA R0, -R15, R15, R14 ;  /* 0x0000000f0f007223 */ /* 0x000fc8000000010e */
[----:B------:R-:W-:-:S07]  /*07e0*/  FFMA R15, R0, R12, R15 ;  /* 0x0000000c000f7223 */ /* 0x000fce000000000f */
.L_x_35:
[----:B------:R-:W-:Y:S05]  /*07f0*/  BSYNC.RECONVERGENT B0 ;  /* 0x0000000000007941 */ /* 0x000fea0003800200 */
.L_x_33:
        /* <DEDUP_REMOVED lines=18> */
.L_x_37:
[----:B------:R-:W-:Y:S01]  /*0920*/  FMUL.FTZ R15, R14, R13 ;  /* 0x0000000d0e0f7220 */ /* 0x000fe20000410000 */
[----:B------:R-:W-:-:S03]  /*0930*/  FMUL.FTZ R12, R13, 0.5 ;  /* 0x3f0000000d0c7820 */ /* 0x000fc60000410000 */
[----:B------:R-:W-:-:S04]  /*0940*/  FFMA R0, -R15, R15, R14 ;  /* 0x0000000f0f007223 */ /* 0x000fc8000000010e */
[----:B------:R-:W-:-:S07]  /*0950*/  FFMA R15, R0, R12, R15 ;  /* 0x0000000c000f7223 */ /* 0x000fce000000000f */
.L_x_38:
[----:B------:R-:W-:Y:S05]  /*0960*/  BSYNC.RECONVERGENT B0 ;  /* 0x0000000000007941 */ /* 0x000fea0003800200 */
.L_x_36:
        /* <DEDUP_REMOVED lines=18> */
.L_x_40:
[----:B------:R-:W-:Y:S01]  /*0a90*/  FMUL.FTZ R15, R14, R13 ;  /* 0x0000000d0e0f7220 */ /* 0x000fe20000410000 */
[----:B------:R-:W-:-:S03]  /*0aa0*/  FMUL.FTZ R12, R13, 0.5 ;  /* 0x3f0000000d0c7820 */ /* 0x000fc60000410000 */
[----:B------:R-:W-:-:S04]  /*0ab0*/  FFMA R0, -R15, R15, R14 ;  /* 0x0000000f0f007223 */ /* 0x000fc8000000010e */
[----:B------:R-:W-:-:S07]  /*0ac0*/  FFMA R15, R0, R12, R15 ;  /* 0x0000000c000f7223 */ /* 0x000fce000000000f */
.L_x_41:
[----:B------:R-:W-:Y:S05]  /*0ad0*/  BSYNC.RECONVERGENT B0 ;  /* 0x0000000000007941 */ /* 0x000fea0003800200 */
.L_x_39:
        /* <DEDUP_REMOVED lines=18> */
.L_x_43:
[----:B------:R-:W-:Y:S01]  /*0c00*/  FMUL.FTZ R15, R14, R13 ;  /* 0x0000000d0e0f7220 */ /* 0x000fe20000410000 */
[----:B------:R-:W-:-:S03]  /*0c10*/  FMUL.FTZ R12, R13, 0.5 ;  /* 0x3f0000000d0c7820 */ /* 0x000fc60000410000 */
[----:B------:R-:W-:-:S04]  /*0c20*/  FFMA R0, -R15, R15, R14 ;  /* 0x0000000f0f007223 */ /* 0x000fc8000000010e */
[----:B------:R-:W-:-:S07]  /*0c30*/  FFMA R15, R0, R12, R15 ;  /* 0x0000000c000f7223 */ /* 0x000fce000000000f */
.L_x_44:
[----:B------:R-:W-:Y:S05]  /*0c40*/  BSYNC.RECONVERGENT B0 ;  /* 0x0000000000007941 */ /* 0x000fea0003800200 */
.L_x_42:
        /* <DEDUP_REMOVED lines=18> */
.L_x_46:
[----:B------:R-:W-:Y:S01]  /*0d70*/  FMUL.FTZ R15, R14, R13 ;  /* 0x0000000d0e0f7220 */ /* 0x000fe20000410000 */
[----:B------:R-:W-:-:S03]  /*0d80*/  FMUL.FTZ R12, R13, 0.5 ;  /* 0x3f0000000d0c7820 */ /* 0x000fc60000410000 */
[----:B------:R-:W-:-:S04]  /*0d90*/  FFMA R0, -R15, R15, R14 ;  /* 0x0000000f0f007223 */ /* 0x000fc8000000010e */
[----:B------:R-:W-:-:S07]  /*0da0*/  FFMA R15, R0, R12, R15 ;  /* 0x0000000c000f7223 */ /* 0x000fce000000000f */
.L_x_47:
[----:B------:R-:W-:Y:S05]  /*0db0*/  BSYNC.RECONVERGENT B0 ;  /* 0x0000000000007941 */ /* 0x000fea0003800200 */
.L_x_45:
[CC--:B------:R-:W-:Y:S02]  /*0dc0*/  FSETP.GEU.AND P0, PT, R15.reuse, R7.reuse, PT ;  /* 0x000000070f00720b */ /* 0x0c0fe40003f0e000 */
[----:B------:R-:W-:Y:S02]  /*0dd0*/  IADD3 R4, P2, PT, R4, 0x20, RZ ;  /* 0x0000002004047810 */ /* 0x000fe40007f5e0ff */
[----:B------:R-:W-:Y:S02]  /*0de0*/  IADD3 R2, P3, PT, R2, 0x20, RZ ;  /* 0x0000002002027810 */ /* 0x000fe40007f7e0ff */
[----:B------:R-:W-:Y:S02]  /*0df0*/  FSEL R7, R15, R7, !P0 ;  /* 0x000000070f077208 */ /* 0x000fe40004000000 */
[----:B------:R-:W-:Y:S02]  /*0e00*/  IADD3.X R5, PT, PT, RZ, R5, RZ, P2, !PT ;  /* 0x00000005ff057210 */ /* 0x000fe400017fe4ff */
[----:B------:R-:W-:-:S03]  /*0e10*/  IADD3.X R3, PT, PT, RZ, R3, RZ, P3, !PT ;  /* 0x00000003ff037210 */ /* 0x000fc60001ffe4ff */
[C---:B------:R-:W-:Y:S02]  /*0e20*/  @!P0 IADD3 R9, PT, PT, R19.reuse, 0x7, RZ ;  /* 0x0000000713098810 */ /* 0x040fe40007ffe0ff */
[----:B------:R-:W-:-:S04]  /*0e30*/  IADD3 R19, PT, PT, R19, 0x8, RZ ;  /* 0x0000000813137810 */ /* 0x000fc80007ffe0ff */
[----:B------:R-:W-:-:S13]  /*0e40*/  ISETP.NE.AND P1, PT, R19, R6, PT ;  /* 0x000000061300720c */ /* 0x000fda0003f25270 */
[----:B------:R-:W-:Y:S05]  /*0e50*/  @P1 BRA `(.L_x_48) ;  /* 0xfffffff400041947 */ /* 0x000fea000383ffff */
.L_x_23:
[----:B------:R-:W-:-:S09]  /*0e60*/  UISETP.NE.AND UP0, UPT, UR12, URZ, UPT ;  /* 0x000000ff0c00728c */ /* 0x000fd2000bf05270 */
[----:B------:R-:W-:Y:S05]  /*0e70*/  BRA.U !UP0, `(.L_x_22) ;  /* 0x0000000908f87547 */ /* 0x000fea000b800000 */
[----:B------:R-:W0:Y:S01]  /*0e80*/  LDCU UR4, c[0x0][0x3b4] ;  /* 0x00007680ff0477ac */ /* 0x000e220008000800 */
[----:B------:R-:W-:Y:S02]  /*0e90*/  UISETP.GE.U32.AND UP0, UPT, UR12, 0x4, UPT ;  /* 0x000000040c00788c */ /* 0x000fe4000bf06070 */
[----:B0-----:R-:W-:-:S07]  /*0ea0*/  ULOP3.LUT UR4, UR4, 0x3, URZ, 0xc0, !UPT ;  /* 0x0000000304047892 */ /* 0x001fce000f8ec0ff */
[----:B------:R-:W-:Y:S05]  /*0eb0*/  BRA.U !UP0, `(.L_x_49) ;  /* 0x0000000508907547 */ /* 0x000fea000b800000 */
[----:B------:R-:W0:Y:S08]  /*0ec0*/  LDC.64 R2, c[0x0][0x398] ;  /* 0x0000e600ff027b82 */ /* 0x000e300000000a00 */
[----:B------:R-:W1:Y:S01]  /*0ed0*/  LDC.64 R4, c[0x0][0x390] ;  /* 0x0000e400ff047b82 */ /* 0x000e620000000a00 */
[----:B0-----:R-:W-:-:S05]  /*0ee0*/  IMAD.WIDE.U32 R2, R6, 0x4, R2 ;  /* 0x0000000406027825 */ /* 0x001fca00078e0002 */
[----:B------:R-:W2:Y:S01]  /*0ef0*/  LDG.E R15, desc[UR14][R2.64] ;  /* 0x0000000e020f7981 */ /* 0x000ea2000c1e1900 */
[----:B-1----:R-:W-:-:S05]  /*0f00*/  IMAD.WIDE.U32 R4, R6, 0x4, R4 ;  /* 0x0000000406047825 */ /* 0x002fca00078e0004 */
[----:B------:R-:W3:Y:S01]  /*0f10*/  LDG.E R13, desc[UR14][R4.64] ;  /* 0x0000000e040d7981 */ /* 0x000ee2000c1e1900 */
[----:B------:R-:W-:Y:S01]  /*0f20*/  BSSY.RECONVERGENT B0, `(.L_x_50) ;  /* 0x0000011000007945 */ /* 0x000fe20003800200 */
[----:B--2--5:R-:W-:-:S04]  /*0f30*/  FADD R15, R8, -R15 ;  /* 0x8000000f080f7221 */ /* 0x024fc80000000000 */
[----:B------:R-:W-:Y:S01]  /*0f40*/  FMUL R0, R15, R15 ;  /* 0x0000000f0f007220 */ /* 0x000fe20000400000 */
[----:B---3--:R-:W-:-:S04]  /*0f50*/  FADD R13, R10, -R13 ;  /* 0x8000000d0a0d7221 */ /* 0x008fc80000000000 */
[----:B------:R-:W-:-:S05]  /*0f60*/  FFMA R14, R13, R13, R0 ;  /* 0x0000000d0d0e7223 */ /* 0x000fca0000000000 */
[----:B------:R-:W-:Y:S01]  /*0f70*/  IADD3 R0, PT, PT, R14, -0xd000000, RZ ;  /* 0xf30000000e007810 */ /* 0x000fe20007ffe0ff */
[----:B------:R0:W1:Y:S03]  /*0f80*/  MUFU.RSQ R13, R14 ;  /* 0x0000000e000d7308 */ /* 0x0000660000001400 */
[----:B------:R-:W-:-:S13]  /*0f90*/  ISETP.GT.U32.AND P0, PT, R0, 0x727fffff, PT ;  /* 0x727fffff0000780c */ /* 0x000fda0003f04070 */
[----:B0-----:R-:W-:Y:S05]  /*0fa0*/  @!P0 BRA `(.L_x_51) ;  /* 0x0000000000108947 */ /* 0x001fea0003800000 */
[----:B------:R-:W-:Y:S02]  /*0fb0*/  MOV R0, R14 ;  /* 0x0000000e00007202 */ /* 0x000fe40000000f00 */
[----:B------:R-:W-:-:S07]  /*0fc0*/  MOV R12, 0xfe0 ;  /* 0x00000fe0000c7802 */ /* 0x000fce0000000f00 */
[----:B-1----:R-:W-:Y:S05]  /*0fd0*/  CALL.REL.NOINC `($__internal_1_$__cuda_sm20_sqrt_rn_f32_slowpath) ;  /* 0x0000000800d87944 */ /* 0x002fea0003c00000 */
[----:B------:R-:W-:Y:S05]  /*0fe0*/  BRA `(.L_x_52) ;  /* 0x0000000000107947 */ /* 0x000fea0003800000 */
.L_x_51:
[----:B-1----:R-:W-:Y:S01]  /*0ff0*/  FMUL.FTZ R15, R14, R13 ;  /* 0x0000000d0e0f7220 */ /* 0x002fe20000410000 */
[----:B------:R-:W-:-:S03]  /*1000*/  FMUL.FTZ R12, R13, 0.5 ;  /* 0x3f0000000d0c7820 */ /* 0x000fc60000410000 */
[----:B------:R-:W-:-:S04]  /*1010*/  FFMA R0, -R15, R15, R14 ;  /* 0x0000000f0f007223 */ /* 0x000fc8000000010e */
[----:B------:R-:W-:-:S07]  /*1020*/  FFMA R15, R0, R12, R15 ;  /* 0x0000000c000f7223 */ /* 0x000fce000000000f */
.L_x_52:
[----:B------:R-:W-:Y:S05]  /*1030*/  BSYNC.RECONVERGENT B0 ;  /* 0x0000000000007941 */ /* 0x000fea0003800200 */
.L_x_50:
[----:B------:R-:W2:Y:S04]  /*1040*/  LDG.E R17, desc[UR14][R2.64+0x4] ;  /* 0x0000040e02117981 */ /* 0x000ea8000c1e1900 */
[----:B------:R-:W3:Y:S01]  /*1050*/  LDG.E R13, desc[UR14][R4.64+0x4] ;  /* 0x0000040e040d7981 */ /* 0x000ee2000c1e1900 */
[CC--:B------:R-:W-:Y:S01]  /*1060*/  FSETP.GEU.AND P0, PT, R15.reuse, R7.reuse, PT ;  /* 0x000000070f00720b */ /* 0x0c0fe20003f0e000 */
[----:B------:R-:W-:Y:S03]  /*1070*/  BSSY.RECONVERGENT B0, `(.L_x_53) ;  /* 0x0000014000007945 */ /* 0x000fe60003800200 */
[----:B------:R-:W-:Y:S02]  /*1080*/  FSEL R19, R15, R7, !P0 ;  /* 0x000000070f137208 */ /* 0x000fe40004000000 */
[----:B------:R-:W-:-:S02]  /*1090*/  IADD3 R7, PT, PT, R6, 0x1, RZ ;  /* 0x0000000106077810 */ /* 0x000fc40007ffe0ff */
        /* <DEDUP_REMOVED lines=13> */
.L_x_54:
[----:B------:R-:W-:Y:S01]  /*1170*/  FMUL.FTZ R15, R12, R13 ;  /* 0x0000000d0c0f7220 */ /* 0x000fe20000410000 */
[----:B------:R-:W-:-:S03]  /*1180*/  FMUL.FTZ R9, R13, 0.5 ;  /* 0x3f0000000d097820 */ /* 0x000fc60000410000 */
[----:B------:R-:W-:-:S04]  /*1190*/  FFMA R0, -R15, R15, R12 ;  /* 0x0000000f0f007223 */ /* 0x000fc8000000010c */
[----:B------:R-:W-:-:S07]  /*11a0*/  FFMA R15, R0, R9, R15 ;  /* 0x00000009000f7223 */ /* 0x000fce000000000f */
.L_x_55:
[----:B------:R-:W-:Y:S05]  /*11b0*/  BSYNC.RECONVERGENT B0 ;  /* 0x0000000000007941 */ /* 0x000fea0003800200 */
.L_x_53:
[----:B------:R-:W2:Y:S04]  /*11c0*/  LDG.E R13, desc[UR14][R2.64+0x8] ;  /* 0x0000080e020d7981 */ /* 0x000ea8000c1e1900 */
[----:B------:R-:W3:Y:S01]  /*11d0*/  LDG.E R9, desc[UR14][R4.64+0x8] ;  /* 0x0000080e04097981 */ /* 0x000ee2000c1e1900 */
[-C--:B------:R-:W-:Y:S01]  /*11e0*/  FSETP.GEU.AND P0, PT, R15, R19.reuse, PT ;  /* 0x000000130f00720b */ /* 0x080fe20003f0e000 */
[----:B------:R-:W-:Y:S03]  /*11f0*/  BSSY.RECONVERGENT B0, `(.L_x_56) ;  /* 0x0000014000007945 */ /* 0x000fe60003800200 */
[----:B------:R-:W-:Y:S02]  /*1200*/  SEL R7, R7, R20, !P0 ;  /* 0x0000001407077207 */ /* 0x000fe40004000000 */
[----:B------:R-:W-:-:S02]  /*1210*/  FSEL R19, R15, R19, !P0 ;  /* 0x000000130f137208 */ /* 0x000fc40004000000 */
[----:B------:R-:W-:Y:S01]  /*1220*/  IADD3 R20, PT, PT, R6, 0x2, RZ ;  /* 0x0000000206147810 */ /* 0x000fe20007ffe0ff */
        /* <DEDUP_REMOVED lines=12> */
.L_x_57:
[----:B------:R-:W-:Y:S01]  /*12f0*/  FMUL.FTZ R15, R12, R9 ;  /* 0x000000090c0f7220 */ /* 0x000fe20000410000 */
[----:B------:R-:W-:-:S03]  /*1300*/  FMUL.FTZ R9, R9, 0.5 ;  /* 0x3f00000009097820 */ /* 0x000fc60000410000 */
[----:B------:R-:W-:-:S04]  /*1310*/  FFMA R0, -R15, R15, R12 ;  /* 0x0000000f0f007223 */ /* 0x000fc8000000010c */
[----:B------:R-:W-:-:S07]  /*1320*/  FFMA R15, R0, R9, R15 ;  /* 0x00000009000f7223 */ /* 0x000fce000000000f */
.L_x_58:
[----:B------:R-:W-:Y:S05]  /*1330*/  BSYNC.RECONVERGENT B0 ;  /* 0x0000000000007941 */ /* 0x000fea0003800200 */
.L_x_56:
        /* <DEDUP_REMOVED lines=9> */
[----:B------:R-:W-:Y:S01]  /*13d0*/  FFMA R12, R0, R0, R9 ;  /* 0x00000000000c7223 */ /* 0x000fe20000000009 */
[----:B------:R-:W-:-:S03]  /*13e0*/  IADD3 R9, PT, PT, R6, 0x3, RZ ;  /* 0x0000000306097810 */ /* 0x000fc60007ffe0ff */
        /* <DEDUP_REMOVED lines=8> */
.L_x_60:
[----:B------:R-:W-:Y:S01]  /*1470*/  FMUL.FTZ R15, R12, R13 ;  /* 0x0000000d0c0f7220 */ /* 0x000fe20000410000 */
[----:B------:R-:W-:-:S03]  /*1480*/  FMUL.FTZ R2, R13, 0.5 ;  /* 0x3f0000000d027820 */ /* 0x000fc60000410000 */
[----:B------:R-:W-:-:S04]  /*1490*/  FFMA R0, -R15, R15, R12 ;  /* 0x0000000f0f007223 */ /* 0x000fc8000000010c */
[----:B------:R-:W-:-:S07]  /*14a0*/  FFMA R15, R0, R2, R15 ;  /* 0x00000002000f7223 */ /* 0x000fce000000000f */
.L_x_61:
[----:B------:R-:W-:Y:S05]  /*14b0*/  BSYNC.RECONVERGENT B0 ;  /* 0x0000000000007941 */ /* 0x000fea0003800200 */
.L_x_59:
[CC--:B------:R-:W-:Y:S02]  /*14c0*/  FSETP.GEU.AND P0, PT, R15.reuse, R22.reuse, PT ;  /* 0x000000160f00720b */ /* 0x0c0fe40003f0e000 */
[----:B------:R-:W-:Y:S02]  /*14d0*/  IADD3 R6, PT, PT, R6, 0x4, RZ ;  /* 0x0000000406067810 */ /* 0x000fe40007ffe0ff */
[----:B------:R-:W-:Y:S02]  /*14e0*/  FSEL R7, R15, R22, !P0 ;  /* 0x000000160f077208 */ /* 0x000fe40004000000 */
[----:B------:R-:W-:-:S07]  /*14f0*/  SEL R9, R9, R20, !P0 ;  /* 0x0000001409097207 */ /* 0x000fce0004000000 */
.L_x_49:
[----:B------:R-:W-:-:S09]  /*1500*/  UISETP.NE.AND UP0, UPT, UR4, URZ, UPT ;  /* 0x000000ff0400728c */ /* 0x000fd2000bf05270 */
[----:B------:R-:W-:Y:S05]  /*1510*/  BRA.U !UP0, `(.L_x_22) ;  /* 0x0000000508507547 */ /* 0x000fea000b800000 */
[----:B------:R-:W-:-:S09]  /*1520*/  UISETP.NE.AND UP0, UPT, UR4, 0x1, UPT ;  /* 0x000000010400788c */ /* 0x000fd2000bf05270 */
        /* <DEDUP_REMOVED lines=20> */
.L_x_64:
[----:B-1----:R-:W-:Y:S01]  /*1670*/  FMUL.FTZ R15, R14, R13 ;  /* 0x0000000d0e0f7220 */ /* 0x002fe20000410000 */
[----:B------:R-:W-:-:S03]  /*1680*/  FMUL.FTZ R12, R13, 0.5 ;  /* 0x3f0000000d0c7820 */ /* 0x000fc60000410000 */
[----:B------:R-:W-:-:S04]  /*1690*/  FFMA R0, -R15, R15, R14 ;  /* 0x0000000f0f007223 */ /* 0x000fc8000000010e */
[----:B------:R-:W-:-:S07]  /*16a0*/  FFMA R15, R0, R12, R15 ;  /* 0x0000000c000f7223 */ /* 0x000fce000000000f */
.L_x_65:
[----:B------:R-:W-:Y:S05]  /*16b0*/  BSYNC.RECONVERGENT B0 ;  /* 0x0000000000007941 */ /* 0x000fea0003800200 */
.L_x_63:
[----:B------:R-:W2:Y:S04]  /*16c0*/  LDG.E R3, desc[UR14][R2.64+0x4] ;  /* 0x0000040e02037981 */ /* 0x000ea8000c1e1900 */
[----:B------:R-:W3:Y:S01]  /*16d0*/  LDG.E R5, desc[UR14][R4.64+0x4] ;  /* 0x0000040e04057981 */ /* 0x000ee2000c1e1900 */
[CC--:B------:R-:W-:Y:S01]  /*16e0*/  FSETP.GEU.AND P0, PT, R15.reuse, R7.reuse, PT ;  /* 0x000000070f00720b */ /* 0x0c0fe20003f0e000 */
[----:B------:R-:W-:Y:S01]  /*16f0*/  BSSY.RECONVERGENT B0, `(.L_x_66) ;  /* 0x0000014000007945 */ /* 0x000fe20003800200 */
[C---:B------:R-:W-:Y:S02]  /*1700*/  IADD3 R22, PT, PT, R6.reuse, 0x1, RZ ;  /* 0x0000000106167810 */ /* 0x040fe40007ffe0ff */
        /* <DEDUP_REMOVED lines=14> */
.L_x_67:
[----:B------:R-:W-:Y:S01]  /*17f0*/  FMUL.FTZ R15, R12, R13 ;  /* 0x0000000d0c0f7220 */ /* 0x000fe20000410000 */
[----:B------:R-:W-:-:S03]  /*1800*/  FMUL.FTZ R2, R13, 0.5 ;  /* 0x3f0000000d027820 */ /* 0x000fc60000410000 */
[----:B------:R-:W-:-:S04]  /*1810*/  FFMA R0, -R15, R15, R12 ;  /* 0x0000000f0f007223 */ /* 0x000fc8000000010c */
[----:B------:R-:W-:-:S07]  /*1820*/  FFMA R15, R0, R2, R15 ;  /* 0x00000002000f7223 */ /* 0x000fce000000000f */
.L_x_68:
[----:B------:R-:W-:Y:S05]  /*1830*/  BSYNC.RECONVERGENT B0 ;  /* 0x0000000000007941 */ /* 0x000fea0003800200 */
.L_x_66:
[CC--:B------:R-:W-:Y:S02]  /*1840*/  FSETP.GEU.AND P0, PT, R15.reuse, R20.reuse, PT ;  /* 0x000000140f00720b */ /* 0x0c0fe40003f0e000 */
[----:B------:R-:W-:Y:S02]  /*1850*/  IADD3 R6, PT, PT, R6, 0x2, RZ ;  /* 0x0000000206067810 */ /* 0x000fe40007ffe0ff */
[----:B------:R-:W-:Y:S02]  /*1860*/  FSEL R7, R15, R20, !P0 ;  /* 0x000000140f077208 */ /* 0x000fe40004000000 */
[----:B------:R-:W-:-:S07]  /*1870*/  SEL R9, R22, R9, !P0 ;  /* 0x0000000916097207 */ /* 0x000fce0004000000 */
.L_x_62:
[----:B------:R-:W0:Y:S02]  /*1880*/  LDCU UR5, c[0x0][0x3b4] ;  /* 0x00007680ff0577ac */ /* 0x000e240008000800 */
[----:B0-----:R-:W-:-:S04]  /*1890*/  ULOP3.LUT UR5, UR5, 0x1, URZ, 0xc0, !UPT ;  /* 0x0000000105057892 */ /* 0x001fc8000f8ec0ff */
[----:B------:R-:W-:-:S09]  /*18a0*/  UISETP.NE.U32.AND UP0, UPT, UR5, 0x1, UPT ;  /* 0x000000010500788c */ /* 0x000fd2000bf05070 */
[----:B------:R-:W-:Y:S05]  /*18b0*/  BRA.U UP0, `(.L_x_22) ;  /* 0x0000000100687547 */ /* 0x000fea000b800000 */
[----:B------:R-:W0:Y:S08]  /*18c0*/  LDC.64 R4, c[0x0][0x398] ;  /* 0x0000e600ff047b82 */ /* 0x000e300000000a00 */
[----:B------:R-:W1:Y:S01]  /*18d0*/  LDC.64 R2, c[0x0][0x390] ;  /* 0x0000e400ff027b82 */ /* 0x000e620000000a00 */
[----:B0-----:R-:W-:-:S06]  /*18e0*/  IMAD.WIDE.U32 R4, R6, 0x4, R4 ;  /* 0x0000000406047825 */ /* 0x001fcc00078e0004 */
[----:B------:R-:W2:Y:S01]  /*18f0*/  LDG.E R5, desc[UR14][R4.64] ;  /* 0x0000000e04057981 */ /* 0x000ea2000c1e1900 */
[----:B-1----:R-:W-:-:S06]  /*1900*/  IMAD.WIDE.U32 R2, R6, 0x4, R2 ;  /* 0x0000000406027825 */ /* 0x002fcc00078e0002 */
        /* <DEDUP_REMOVED lines=14> */
.L_x_70:
[----:B-1----:R-:W-:Y:S01]  /*19f0*/  FMUL.FTZ R15, R12, R13 ;  /* 0x0000000d0c0f7220 */ /* 0x002fe20000410000 */
[----:B------:R-:W-:-:S03]  /*1a00*/  FMUL.FTZ R2, R13, 0.5 ;  /* 0x3f0000000d027820 */ /* 0x000fc60000410000 */
[----:B------:R-:W-:-:S04]  /*1a10*/  FFMA R0, -R15, R15, R12 ;  /* 0x0000000f0f007223 */ /* 0x000fc8000000010c */
[----:B------:R-:W-:-:S07]  /*1a20*/  FFMA R15, R0, R2, R15 ;  /* 0x00000002000f7223 */ /* 0x000fce000000000f */
.L_x_71:
[----:B------:R-:W-:Y:S05]  /*1a30*/  BSYNC.RECONVERGENT B0 ;  /* 0x0000000000007941 */ /* 0x000fea0003800200 */
.L_x_69:
[----:B------:R-:W-:-:S04]  /*1a40*/  FSETP.GEU.AND P0, PT, R15, R7, PT ;  /* 0x000000070f00720b */ /* 0x000fc80003f0e000 */
[----:B------:R-:W-:-:S09]  /*1a50*/  SEL R9, R6, R9, !P0 ;  /* 0x0000000906097207 */ /* 0x000fd20004000000 */
.L_x_22:
[----:B------:R-:W0:Y:S08]  /*1a60*/  LDC.64 R2, c[0x0][0x3c0] ;  /* 0x0000f000ff027b82 */ /* 0x000e300000000a00 */
[----:B------:R-:W1:Y:S08]  /*1a70*/  LDC.64 R4, c[0x0][0x3a0] ;  /* 0x0000e800ff047b82 */ /* 0x000e700000000a00 */
[----:B------:R-:W2:Y:S08]  /*1a80*/  LDC.64 R6, c[0x0][0x3a8] ;  /* 0x0000ea00ff067b82 */ /* 0x000eb00000000a00 */
[----:B------:R-:W3:Y:S01]  /*1a90*/  LDC.64 R12, c[0x0][0x3b8] ;  /* 0x0000ee00ff0c7b82 */ /* 0x000ee20000000a00 */
[----:B0-----:R-:W-:-:S04]  /*1aa0*/  IMAD.WIDE R2, R11, 0x4, R2 ;  /* 0x000000040b027825 */ /* 0x001fc800078e0202 */
[----:B------:R-:W-:Y:S01]  /*1ab0*/  HFMA2 R11, -RZ, RZ, 0, 5.9604644775390625e-08 ;  /* 0x00000001ff0b7431 */ /* 0x000fe200000001ff */
[----:B------:R-:W-:Y:S01]  /*1ac0*/  STG.E desc[UR14][R2.64], R9 ;  /* 0x0000000902007986 */ /* 0x000fe2000c10190e */
[----:B-1----:R-:W-:-:S05]  /*1ad0*/  IMAD.WIDE R4, R9, 0x4, R4 ;  /* 0x0000000409047825 */ /* 0x002fca00078e0204 */
[----:B-----5:R-:W-:Y:S01]  /*1ae0*/  REDG.E.ADD.F32.FTZ.RN.STRONG.GPU desc[UR14][R4.64], R10 ;  /* 0x0000000a040079a6 */ /* 0x020fe2000c12f30e */
[----:B--2---:R-:W-:-:S05]  /*1af0*/  IMAD.WIDE R6, R9, 0x4, R6 ;  /* 0x0000000409067825 */ /* 0x004fca00078e0206 */
[----:B------:R-:W-:Y:S01]  /*1b00*/  REDG.E.ADD.F32.FTZ.RN.STRONG.GPU desc[UR14][R6.64], R8 ;  /* 0x00000008060079a6 */ /* 0x000fe2000c12f30e */
[----:B---3--:R-:W-:-:S05]  /*1b10*/  IMAD.WIDE R12, R9, 0x4, R12 ;  /* 0x00000004090c7825 */ /* 0x008fca00078e020c */
[----:B------:R-:W-:Y:S01]  /*1b20*/  REDG.E.ADD.STRONG.GPU desc[UR14][R12.64], R11 ;  /* 0x0000000b0c00798e */ /* 0x000fe2000c12e10e */
[----:B------:R-:W-:Y:S05]  /*1b30*/  EXIT ;  /* 0x000000000000794d */ /* 0x000fea0003800000 */
        .weak           $__internal_1_$__cuda_sm20_sqrt_rn_f32_slowpath
        .type           $__internal_1_$__cuda_sm20_sqrt_rn_f32_slowpath,@function
        .size           $__internal_1_$__cuda_sm20_sqrt_rn_f32_slowpath,(.L_x_75 - $__internal_1_$__cuda_sm20_sqrt_rn_f32_slowpath)
$__internal_1_$__cuda_sm20_sqrt_rn_f32_slowpath:
[----:B------:R-:W-:-:S13]  /*1b40*/  LOP3.LUT P0, RZ, R0, 0x7fffffff, RZ, 0xc0, !PT ;  /* 0x7fffffff00ff7812 */ /* 0x000fda000780c0ff */
[----:B------:R-:W-:Y:S01]  /*1b50*/  @!P0 MOV R15, R0 ;  /* 0x00000000000f8202 */ /* 0x000fe20000000f00 */
[----:B------:R-:W-:Y:S06]  /*1b60*/  @!P0 BRA `(.L_x_72) ;  /* 0x0000000000408947 */ /* 0x000fec0003800000 */
[----:B------:R-:W-:-:S13]  /*1b70*/  FSETP.GEU.FTZ.AND P0, PT, R0, RZ, PT ;  /* 0x000000ff0000720b */ /* 0x000fda0003f1e000 */
[----:B------:R-:W-:Y:S01]  /*1b80*/  @!P0 MOV R15, 0x7fffffff ;  /* 0x7fffffff000f8802 */ /* 0x000fe20000000f00 */
[----:B------:R-:W-:Y:S06]  /*1b90*/  @!P0 BRA `(.L_x_72) ;  /* 0x0000000000348947 */ /* 0x000fec0003800000 */
[----:B------:R-:W-:-:S13]  /*1ba0*/  FSETP.GTU.FTZ.AND P0, PT, |R0|, +INF , PT ;  /* 0x7f8000000000780b */ /* 0x000fda0003f1c200 */
[----:B------:R-:W-:Y:S01]  /*1bb0*/  @P0 FADD.FTZ R15, R0, 1 ;  /* 0x3f800000000f0421 */ /* 0x000fe20000010000 */
[----:B------:R-:W-:Y:S06]  /*1bc0*/  @P0 BRA `(.L_x_72) ;  /* 0x0000000000280947 */ /* 0x000fec0003800000 */
[----:B------:R-:W-:-:S13]  /*1bd0*/  FSETP.NEU.FTZ.AND P0, PT, |R0|, +INF , PT ;  /* 0x7f8000000000780b */ /* 0x000fda0003f1d200 */
[----:B------:R-:W-:-:S04]  /*1be0*/  @P0 FFMA R16, R0, 1.84467440737095516160e+19, RZ ;  /* 0x5f80000000100823 */ /* 0x000fc800000000ff */
[----:B------:R-:W0:Y:S02]  /*1bf0*/  @P0 MUFU.RSQ R17, R16 ;  /* 0x0000001000110308 */ /* 0x000e240000001400 */
[----:B0-----:R-:W-:Y:S01]  /*1c00*/  @P0 FMUL.FTZ R13, R16, R17 ;  /* 0x00000011100d0220 */ /* 0x001fe20000410000 */
[----:B------:R-:W-:-:S03]  /*1c10*/  @P0 FMUL.FTZ R14, R17, 0.5 ;  /* 0x3f000000110e0820 */ /* 0x000fc60000410000 */
[----:B------:R-:W-:-:S04]  /*1c20*/  @P0 FADD.FTZ R15, -R13, -RZ ;  /* 0x800000ff0d0f0221 */ /* 0x000fc80000010100 */
[----:B------:R-:W-:Y:S01]  /*1c30*/  @P0 FFMA R18, R13, R15, R16 ;  /* 0x0000000f0d120223 */ /* 0x000fe20000000010 */
[----:B------:R-:W-:-:S03]  /*1c40*/  @!P0 MOV R15, R0 ;  /* 0x00000000000f8202 */ /* 0x000fc60000000f00 */
[----:B------:R-:W-:-:S04]  /*1c50*/  @P0 FFMA R14, R18, R14, R13 ;  /* 0x0000000e120e0223 */ /* 0x000fc8000000000d */
[----:B------:R-:W-:-:S07]  /*1c60*/  @P0 FMUL.FTZ R15, R14, 2.3283064365386962891e-10 ;  /* 0x2f8000000e0f0820 */ /* 0x000fce0000410000 */
.L_x_72:
[----:B------:R-:W-:-:S04]  /*1c70*/  HFMA2 R13, -RZ, RZ, 0, 0 ;  /* 0x00000000ff0d7431 */ /* 0x000fc800000001ff */
[----:B------:R-:W-:Y:S05]  /*1c80*/  RET.REL.NODEC R12 `(_Z22cluster_assigment_slowPfS_S_S_S_S_iiPiS0_) ;  /* 0xffffffe00cdc7950 */ /* 0x000fea0003c3ffff */
.L_x_73:
        /* <DEDUP_REMOVED lines=15> */
.L_x_75:


//--------------------- .nv.global.init           --------------------------
	.section	.nv.global.init,"aw",@progbits
.nv.global.init:
	.type		$str$2,@object
	.size		$str$2,($str - $str$2)
$str$2:
        /*0000*/ 	.byte	0x50, 0x72, 0x69, 0x6e, 0x74, 0x20, 0x72, 0x65, 0x63, 0x6f, 0x72, 0x64, 0x73, 0x0a, 0x00
	.type		$str,@object
	.size		$str,($str$3 - $str)
$str:
        /*000f*/ 	.byte	0x50, 0x72, 0x69, 0x6e, 0x74, 0x20, 0x63, 0x65, 0x6e, 0x74, 0x72, 0x6f, 0x69, 0x64, 0x0a, 0x00
	.type		$str$3,@object
	.size		$str$3,($str$1 - $str$3)
$str$3:
        /*001f*/ 	.byte	0x52, 0x65, 0x63, 0x6f, 0x72, 0x64, 0x20, 0x69, 0x64, 0x20, 0x25, 0x64, 0x20, 0x68, 0x61, 0x73
        /*002f*/ 	.byte	0x20, 0x78, 0x3a, 0x20, 0x25, 0x66, 0x20, 0x79, 0x3a, 0x20, 0x25, 0x66, 0x0a, 0x00
	.type		$str$1,@object
	.size		$str$1,(.L_1 - $str$1)
$str$1:
        /*003d*/ 	.byte	0x43, 0x6c, 0x75, 0x73, 0x74, 0x65, 0x72, 0x20, 0x69, 0x64, 0x20, 0x25, 0x64, 0x20, 0x68, 0x61
        /*004d*/ 	.byte	0x73, 0x20, 0x78, 0x3a, 0x20, 0x25, 0x66, 0x20, 0x79, 0x3a, 0x20, 0x25, 0x66, 0x0a, 0x00
.L_1:


//--------------------- .nv.shared.reserved.0     --------------------------
	.section	.nv.shared.reserved.0,"aw",@nobits
	.weak		__nv_reservedSMEM_offset_0_alias
	.size		__nv_reservedSMEM_offset_0_alias, 0, 64
	.other		__nv_reservedSMEM_offset_0_alias,@"STO_CUDA_RESERVED_SHARED STV_DEFAULT"
__nv_reservedSMEM_offset_0_alias:
	.zero		0
	.zero		64


//--------------------- .nv.constant0._Z18print_records_slowPfS_ --------------------------
	.section	.nv.constant0._Z18print_records_slowPfS_,"a",@progbits
	.sectionflags	@""
	.align	4
.nv.constant0._Z18print_records_slowPfS_:
	.zero		912


//--------------------- .nv.constant0._Z20print_centroids_slowPfS_ --------------------------
	.section	.nv.constant0._Z20print_centroids_slowPfS_,"a",@progbits
	.sectionflags	@""
	.align	4
.nv.constant0._Z20print_centroids_slowPfS_:
	.zero		912


//--------------------- .nv.constant0._Z26relocations_centroids_slowPfS_S_S_Pi --------------------------
	.section	.nv.constant0._Z26relocations_centroids_slowPfS_S_S_Pi,"a",@progbits
	.sectionflags	@""
	.align	4
.nv.constant0._Z26relocations_centroids_slowPfS_S_S_Pi:
	.zero		936


//--------------------- .nv.constant0._Z22cluster_assigment_slowPfS_S_S_S_S_iiPiS0_ --------------------------
	.section	.nv.constant0._Z22cluster_assigment_slowPfS_S_S_S_S_iiPiS0_,"a",@progbits
	.sectionflags	@""
	.align	4
.nv.constant0._Z22cluster_assigment_slowPfS_S_S_S_S_iiPiS0_:
	.zero		968


//--------------------- SYMBOLS --------------------------

	.type		.nv.reservedSmem.offset0,@object
	.size		.nv.reservedSmem.offset0,0x4
	.type		vprintf,@function
